//
// Generated by NVIDIA NVVM Compiler
//
// Compiler Build ID: CL-36424714
// Cuda compilation tools, release 13.0, V13.0.88
// Based on NVVM 20.0.0
//

.version 9.0
.target sm_100
.address_size 64

	// .globl	_Z6MatAddPfS_S_i

.visible .entry _Z6MatAddPfS_S_i(
	.param .u64 .ptr .align 1 _Z6MatAddPfS_S_i_param_0,
	.param .u64 .ptr .align 1 _Z6MatAddPfS_S_i_param_1,
	.param .u64 .ptr .align 1 _Z6MatAddPfS_S_i_param_2,
	.param .u32 _Z6MatAddPfS_S_i_param_3
)
{
	.reg .pred 	%p<2>;
	.reg .b32 	%r<14>;
	.reg .b32 	%f<4>;
	.reg .b64 	%rd<11>;

	ld.param.u64 	%rd1, [_Z6MatAddPfS_S_i_param_0];
	ld.param.u64 	%rd2, [_Z6MatAddPfS_S_i_param_1];
	ld.param.u64 	%rd3, [_Z6MatAddPfS_S_i_param_2];
	ld.param.u32 	%r2, [_Z6MatAddPfS_S_i_param_3];
	mov.u32 	%r4, %ctaid.x;
	mov.u32 	%r5, %ntid.x;
	mov.u32 	%r6, %tid.x;
	mad.lo.s32 	%r7, %r4, %r5, %r6;
	mov.u32 	%r8, %ctaid.y;
	mov.u32 	%r9, %ntid.y;
	mov.u32 	%r10, %tid.y;
	mad.lo.s32 	%r11, %r8, %r9, %r10;
	mad.lo.s32 	%r1, %r2, %r11, %r7;
	max.s32 	%r13, %r7, %r11;
	setp.ge.s32 	%p1, %r13, %r2;
	@%p1 bra 	$L__BB0_2;
	cvta.to.global.u64 	%rd4, %rd1;
	cvta.to.global.u64 	%rd5, %rd2;
	cvta.to.global.u64 	%rd6, %rd3;
	mul.wide.s32 	%rd7, %r1, 4;
	add.s64 	%rd8, %rd4, %rd7;
	ld.global.f32 	%f1, [%rd8];
	add.s64 	%rd9, %rd5, %rd7;
	ld.global.f32 	%f2, [%rd9];
	add.f32 	%f3, %f1, %f2;
	add.s64 	%rd10, %rd6, %rd7;
	st.global.f32 	[%rd10], %f3;
$L__BB0_2:
	ret;

}
	// .globl	_Z9MatAddRowPfS_S_i
.visible .entry _Z9MatAddRowPfS_S_i(
	.param .u64 .ptr .align 1 _Z9MatAddRowPfS_S_i_param_0,
	.param .u64 .ptr .align 1 _Z9MatAddRowPfS_S_i_param_1,
	.param .u64 .ptr .align 1 _Z9MatAddRowPfS_S_i_param_2,
	.param .u32 _Z9MatAddRowPfS_S_i_param_3
)
{
	.reg .pred 	%p<25>;
	.reg .b32 	%r<66>;
	.reg .b32 	%f<46>;
	.reg .b64 	%rd<67>;

	ld.param.u64 	%rd4, [_Z9MatAddRowPfS_S_i_param_0];
	ld.param.u64 	%rd5, [_Z9MatAddRowPfS_S_i_param_1];
	ld.param.u64 	%rd6, [_Z9MatAddRowPfS_S_i_param_2];
	ld.param.u32 	%r44, [_Z9MatAddRowPfS_S_i_param_3];
	cvta.to.global.u64 	%rd1, %rd6;
	cvta.to.global.u64 	%rd2, %rd5;
	cvta.to.global.u64 	%rd3, %rd4;
	mov.u32 	%r45, %ctaid.x;
	mov.u32 	%r46, %ntid.x;
	mul.lo.s32 	%r1, %r45, %r46;
	mov.u32 	%r2, %tid.x;
	add.s32 	%r3, %r1, %r2;
	setp.lt.s32 	%p1, %r44, 1;
	@%p1 bra 	$L__BB1_41;
	and.b32  	%r4, %r44, 7;
	setp.lt.u32 	%p2, %r44, 8;
	mov.b32 	%r64, 0;
	@%p2 bra 	$L__BB1_20;
	and.b32  	%r64, %r44, 2147483640;
	neg.s32 	%r62, %r64;
	add.s32 	%r48, %r2, %r44;
	add.s32 	%r61, %r48, %r1;
	shl.b32 	%r8, %r44, 3;
	shl.b32 	%r49, %r44, 1;
	add.s32 	%r60, %r3, %r49;
	mad.lo.s32 	%r59, %r44, 3, %r3;
	shl.b32 	%r50, %r44, 2;
	add.s32 	%r58, %r3, %r50;
	mad.lo.s32 	%r57, %r44, 5, %r3;
	mad.lo.s32 	%r56, %r44, 6, %r3;
	mad.lo.s32 	%r55, %r44, 7, %r3;
	mov.u32 	%r54, %r3;
$L__BB1_3:
	.pragma "nounroll";
	setp.ge.s32 	%p3, %r3, %r44;
	@%p3 bra 	$L__BB1_5;
	mul.wide.s32 	%rd7, %r54, 4;
	add.s64 	%rd8, %rd3, %rd7;
	ld.global.f32 	%f1, [%rd8];
	add.s64 	%rd9, %rd2, %rd7;
	ld.global.f32 	%f2, [%rd9];
	add.f32 	%f3, %f1, %f2;
	add.s64 	%rd10, %rd1, %rd7;
	st.global.f32 	[%rd10], %f3;
$L__BB1_5:
	setp.ge.s32 	%p4, %r3, %r44;
	@%p4 bra 	$L__BB1_7;
	mul.wide.s32 	%rd11, %r61, 4;
	add.s64 	%rd12, %rd3, %rd11;
	ld.global.f32 	%f4, [%rd12];
	add.s64 	%rd13, %rd2, %rd11;
	ld.global.f32 	%f5, [%rd13];
	add.f32 	%f6, %f4, %f5;
	add.s64 	%rd14, %rd1, %rd11;
	st.global.f32 	[%rd14], %f6;
$L__BB1_7:
	setp.ge.s32 	%p5, %r3, %r44;
	@%p5 bra 	$L__BB1_9;
	mul.wide.s32 	%rd15, %r60, 4;
	add.s64 	%rd16, %rd3, %rd15;
	ld.global.f32 	%f7, [%rd16];
	add.s64 	%rd17, %rd2, %rd15;
	ld.global.f32 	%f8, [%rd17];
	add.f32 	%f9, %f7, %f8;
	add.s64 	%rd18, %rd1, %rd15;
	st.global.f32 	[%rd18], %f9;
$L__BB1_9:
	setp.ge.s32 	%p6, %r3, %r44;
	@%p6 bra 	$L__BB1_11;
	mul.wide.s32 	%rd19, %r59, 4;
	add.s64 	%rd20, %rd3, %rd19;
	ld.global.f32 	%f10, [%rd20];
	add.s64 	%rd21, %rd2, %rd19;
	ld.global.f32 	%f11, [%rd21];
	add.f32 	%f12, %f10, %f11;
	add.s64 	%rd22, %rd1, %rd19;
	st.global.f32 	[%rd22], %f12;
$L__BB1_11:
	setp.ge.s32 	%p7, %r3, %r44;
	@%p7 bra 	$L__BB1_13;
	mul.wide.s32 	%rd23, %r58, 4;
	add.s64 	%rd24, %rd3, %rd23;
	ld.global.f32 	%f13, [%rd24];
	add.s64 	%rd25, %rd2, %rd23;
	ld.global.f32 	%f14, [%rd25];
	add.f32 	%f15, %f13, %f14;
	add.s64 	%rd26, %rd1, %rd23;
	st.global.f32 	[%rd26], %f15;
$L__BB1_13:
	setp.ge.s32 	%p8, %r3, %r44;
	@%p8 bra 	$L__BB1_15;
	mul.wide.s32 	%rd27, %r57, 4;
	add.s64 	%rd28, %rd3, %rd27;
	ld.global.f32 	%f16, [%rd28];
	add.s64 	%rd29, %rd2, %rd27;
	ld.global.f32 	%f17, [%rd29];
	add.f32 	%f18, %f16, %f17;
	add.s64 	%rd30, %rd1, %rd27;
	st.global.f32 	[%rd30], %f18;
$L__BB1_15:
	setp.ge.s32 	%p9, %r3, %r44;
	@%p9 bra 	$L__BB1_17;
	mul.wide.s32 	%rd31, %r56, 4;
	add.s64 	%rd32, %rd3, %rd31;
	ld.global.f32 	%f19, [%rd32];
	add.s64 	%rd33, %rd2, %rd31;
	ld.global.f32 	%f20, [%rd33];
	add.f32 	%f21, %f19, %f20;
	add.s64 	%rd34, %rd1, %rd31;
	st.global.f32 	[%rd34], %f21;
$L__BB1_17:
	setp.ge.s32 	%p10, %r3, %r44;
	@%p10 bra 	$L__BB1_19;
	mul.wide.s32 	%rd35, %r55, 4;
	add.s64 	%rd36, %rd3, %rd35;
	ld.global.f32 	%f22, [%rd36];
	add.s64 	%rd37, %rd2, %rd35;
	ld.global.f32 	%f23, [%rd37];
	add.f32 	%f24, %f22, %f23;
	add.s64 	%rd38, %rd1, %rd35;
	st.global.f32 	[%rd38], %f24;
$L__BB1_19:
	add.s32 	%r62, %r62, 8;
	add.s32 	%r61, %r61, %r8;
	add.s32 	%r60, %r60, %r8;
	add.s32 	%r59, %r59, %r8;
	add.s32 	%r58, %r58, %r8;
	add.s32 	%r57, %r57, %r8;
	add.s32 	%r56, %r56, %r8;
	add.s32 	%r55, %r55, %r8;
	add.s32 	%r54, %r54, %r8;
	setp.ne.s32 	%p11, %r62, 0;
	@%p11 bra 	$L__BB1_3;
$L__BB1_20:
	setp.eq.s32 	%p12, %r4, 0;
	@%p12 bra 	$L__BB1_41;
	and.b32  	%r34, %r44, 3;
	setp.lt.u32 	%p13, %r4, 4;
	@%p13 bra 	$L__BB1_31;
	setp.ge.s32 	%p14, %r3, %r44;
	mad.lo.s32 	%r35, %r64, %r44, %r3;
	@%p14 bra 	$L__BB1_24;
	mul.wide.s32 	%rd39, %r35, 4;
	add.s64 	%rd40, %rd3, %rd39;
	ld.global.f32 	%f25, [%rd40];
	add.s64 	%rd41, %rd2, %rd39;
	ld.global.f32 	%f26, [%rd41];
	add.f32 	%f27, %f25, %f26;
	add.s64 	%rd42, %rd1, %rd39;
	st.global.f32 	[%rd42], %f27;
$L__BB1_24:
	setp.ge.s32 	%p15, %r3, %r44;
	add.s32 	%r36, %r35, %r44;
	@%p15 bra 	$L__BB1_26;
	mul.wide.s32 	%rd43, %r36, 4;
	add.s64 	%rd44, %rd3, %rd43;
	ld.global.f32 	%f28, [%rd44];
	add.s64 	%rd45, %rd2, %rd43;
	ld.global.f32 	%f29, [%rd45];
	add.f32 	%f30, %f28, %f29;
	add.s64 	%rd46, %rd1, %rd43;
	st.global.f32 	[%rd46], %f30;
$L__BB1_26:
	setp.ge.s32 	%p16, %r3, %r44;
	add.s32 	%r37, %r36, %r44;
	@%p16 bra 	$L__BB1_28;
	mul.wide.s32 	%rd47, %r37, 4;
	add.s64 	%rd48, %rd3, %rd47;
	ld.global.f32 	%f31, [%rd48];
	add.s64 	%rd49, %rd2, %rd47;
	ld.global.f32 	%f32, [%rd49];
	add.f32 	%f33, %f31, %f32;
	add.s64 	%rd50, %rd1, %rd47;
	st.global.f32 	[%rd50], %f33;
$L__BB1_28:
	setp.ge.s32 	%p17, %r3, %r44;
	@%p17 bra 	$L__BB1_30;
	add.s32 	%r51, %r37, %r44;
	mul.wide.s32 	%rd51, %r51, 4;
	add.s64 	%rd52, %rd3, %rd51;
	ld.global.f32 	%f34, [%rd52];
	add.s64 	%rd53, %rd2, %rd51;
	ld.global.f32 	%f35, [%rd53];
	add.f32 	%f36, %f34, %f35;
	add.s64 	%rd54, %rd1, %rd51;
	st.global.f32 	[%rd54], %f36;
$L__BB1_30:
	add.s32 	%r64, %r64, 4;
$L__BB1_31:
	setp.eq.s32 	%p18, %r34, 0;
	@%p18 bra 	$L__BB1_41;
	setp.eq.s32 	%p19, %r34, 1;
	@%p19 bra 	$L__BB1_38;
	setp.ge.s32 	%p20, %r3, %r44;
	mad.lo.s32 	%r40, %r64, %r44, %r3;
	@%p20 bra 	$L__BB1_35;
	mul.wide.s32 	%rd55, %r40, 4;
	add.s64 	%rd56, %rd3, %rd55;
	ld.global.f32 	%f37, [%rd56];
	add.s64 	%rd57, %rd2, %rd55;
	ld.global.f32 	%f38, [%rd57];
	add.f32 	%f39, %f37, %f38;
	add.s64 	%rd58, %rd1, %rd55;
	st.global.f32 	[%rd58], %f39;
$L__BB1_35:
	setp.ge.s32 	%p21, %r3, %r44;
	@%p21 bra 	$L__BB1_37;
	add.s32 	%r52, %r40, %r44;
	mul.wide.s32 	%rd59, %r52, 4;
	add.s64 	%rd60, %rd3, %rd59;
	ld.global.f32 	%f40, [%rd60];
	add.s64 	%rd61, %rd2, %rd59;
	ld.global.f32 	%f41, [%rd61];
	add.f32 	%f42, %f40, %f41;
	add.s64 	%rd62, %rd1, %rd59;
	st.global.f32 	[%rd62], %f42;
$L__BB1_37:
	add.s32 	%r64, %r64, 2;
$L__BB1_38:
	and.b32  	%r53, %r44, 1;
	setp.eq.b32 	%p22, %r53, 1;
	not.pred 	%p23, %p22;
	@%p23 bra 	$L__BB1_41;
	setp.ge.s32 	%p24, %r3, %r44;
	mad.lo.s32 	%r43, %r64, %r44, %r3;
	@%p24 bra 	$L__BB1_41;
	mul.wide.s32 	%rd63, %r43, 4;
	add.s64 	%rd64, %rd3, %rd63;
	ld.global.f32 	%f43, [%rd64];
	add.s64 	%rd65, %rd2, %rd63;
	ld.global.f32 	%f44, [%rd65];
	add.f32 	%f45, %f43, %f44;
	add.s64 	%rd66, %rd1, %rd63;
	st.global.f32 	[%rd66], %f45;
$L__BB1_41:
	ret;

}
	// .globl	_Z9MatAddColPfS_S_i
.visible .entry _Z9MatAddColPfS_S_i(
	.param .u64 .ptr .align 1 _Z9MatAddColPfS_S_i_param_0,
	.param .u64 .ptr .align 1 _Z9MatAddColPfS_S_i_param_1,
	.param .u64 .ptr .align 1 _Z9MatAddColPfS_S_i_param_2,
	.param .u32 _Z9MatAddColPfS_S_i_param_3
)
{
	.reg .pred 	%p<25>;
	.reg .b32 	%r<30>;
	.reg .b32 	%f<46>;
	.reg .b64 	%rd<41>;

	ld.param.u64 	%rd10, [_Z9MatAddColPfS_S_i_param_0];
	ld.param.u64 	%rd11, [_Z9MatAddColPfS_S_i_param_1];
	ld.param.u64 	%rd12, [_Z9MatAddColPfS_S_i_param_2];
	ld.param.u32 	%r17, [_Z9MatAddColPfS_S_i_param_3];
	cvta.to.global.u64 	%rd1, %rd12;
	cvta.to.global.u64 	%rd2, %rd11;
	cvta.to.global.u64 	%rd3, %rd10;
	mov.u32 	%r18, %ctaid.y;
	mov.u32 	%r19, %ntid.y;
	mov.u32 	%r20, %tid.y;
	mad.lo.s32 	%r1, %r18, %r19, %r20;
	setp.lt.s32 	%p1, %r17, 1;
	@%p1 bra 	$L__BB2_41;
	mul.lo.s32 	%r2, %r17, %r1;
	and.b32  	%r3, %r17, 7;
	setp.lt.u32 	%p2, %r17, 8;
	mov.b32 	%r28, 0;
	@%p2 bra 	$L__BB2_20;
	and.b32  	%r28, %r17, 2147483640;
	neg.s32 	%r26, %r28;
	mov.u32 	%r25, %r2;
$L__BB2_3:
	.pragma "nounroll";
	setp.ge.u32 	%p3, %r1, %r17;
	@%p3 bra 	$L__BB2_5;
	mul.wide.u32 	%rd13, %r25, 4;
	add.s64 	%rd14, %rd3, %rd13;
	ld.global.f32 	%f1, [%rd14];
	add.s64 	%rd15, %rd2, %rd13;
	ld.global.f32 	%f2, [%rd15];
	add.f32 	%f3, %f1, %f2;
	add.s64 	%rd16, %rd1, %rd13;
	st.global.f32 	[%rd16], %f3;
$L__BB2_5:
	setp.ge.u32 	%p4, %r1, %r17;
	mul.wide.u32 	%rd17, %r25, 4;
	add.s64 	%rd4, %rd1, %rd17;
	add.s64 	%rd5, %rd2, %rd17;
	add.s64 	%rd6, %rd3, %rd17;
	@%p4 bra 	$L__BB2_7;
	ld.global.f32 	%f4, [%rd6+4];
	ld.global.f32 	%f5, [%rd5+4];
	add.f32 	%f6, %f4, %f5;
	st.global.f32 	[%rd4+4], %f6;
$L__BB2_7:
	setp.ge.u32 	%p5, %r1, %r17;
	@%p5 bra 	$L__BB2_9;
	ld.global.f32 	%f7, [%rd6+8];
	ld.global.f32 	%f8, [%rd5+8];
	add.f32 	%f9, %f7, %f8;
	st.global.f32 	[%rd4+8], %f9;
$L__BB2_9:
	setp.ge.u32 	%p6, %r1, %r17;
	@%p6 bra 	$L__BB2_11;
	ld.global.f32 	%f10, [%rd6+12];
	ld.global.f32 	%f11, [%rd5+12];
	add.f32 	%f12, %f10, %f11;
	st.global.f32 	[%rd4+12], %f12;
$L__BB2_11:
	setp.ge.u32 	%p7, %r1, %r17;
	@%p7 bra 	$L__BB2_13;
	ld.global.f32 	%f13, [%rd6+16];
	ld.global.f32 	%f14, [%rd5+16];
	add.f32 	%f15, %f13, %f14;
	st.global.f32 	[%rd4+16], %f15;
$L__BB2_13:
	setp.ge.u32 	%p8, %r1, %r17;
	@%p8 bra 	$L__BB2_15;
	ld.global.f32 	%f16, [%rd6+20];
	ld.global.f32 	%f17, [%rd5+20];
	add.f32 	%f18, %f16, %f17;
	st.global.f32 	[%rd4+20], %f18;
$L__BB2_15:
	setp.ge.u32 	%p9, %r1, %r17;
	@%p9 bra 	$L__BB2_17;
	ld.global.f32 	%f19, [%rd6+24];
	ld.global.f32 	%f20, [%rd5+24];
	add.f32 	%f21, %f19, %f20;
	st.global.f32 	[%rd4+24], %f21;
$L__BB2_17:
	setp.ge.u32 	%p10, %r1, %r17;
	@%p10 bra 	$L__BB2_19;
	ld.global.f32 	%f22, [%rd6+28];
	ld.global.f32 	%f23, [%rd5+28];
	add.f32 	%f24, %f22, %f23;
	st.global.f32 	[%rd4+28], %f24;
$L__BB2_19:
	add.s32 	%r26, %r26, 8;
	add.s32 	%r25, %r25, 8;
	setp.ne.s32 	%p11, %r26, 0;
	@%p11 bra 	$L__BB2_3;
$L__BB2_20:
	setp.eq.s32 	%p12, %r3, 0;
	@%p12 bra 	$L__BB2_41;
	and.b32  	%r11, %r17, 3;
	setp.lt.u32 	%p13, %r3, 4;
	@%p13 bra 	$L__BB2_31;
	setp.ge.u32 	%p14, %r1, %r17;
	@%p14 bra 	$L__BB2_24;
	add.s32 	%r22, %r28, %r2;
	mul.wide.u32 	%rd18, %r22, 4;
	add.s64 	%rd19, %rd3, %rd18;
	ld.global.f32 	%f25, [%rd19];
	add.s64 	%rd20, %rd2, %rd18;
	ld.global.f32 	%f26, [%rd20];
	add.f32 	%f27, %f25, %f26;
	add.s64 	%rd21, %rd1, %rd18;
	st.global.f32 	[%rd21], %f27;
$L__BB2_24:
	setp.ge.u32 	%p15, %r1, %r17;
	cvt.u64.u32 	%rd22, %r2;
	cvt.u64.u32 	%rd23, %r28;
	add.s64 	%rd24, %rd23, %rd22;
	shl.b64 	%rd25, %rd24, 2;
	add.s64 	%rd7, %rd1, %rd25;
	add.s64 	%rd8, %rd2, %rd25;
	add.s64 	%rd9, %rd3, %rd25;
	@%p15 bra 	$L__BB2_26;
	ld.global.f32 	%f28, [%rd9+4];
	ld.global.f32 	%f29, [%rd8+4];
	add.f32 	%f30, %f28, %f29;
	st.global.f32 	[%rd7+4], %f30;
$L__BB2_26:
	setp.ge.u32 	%p16, %r1, %r17;
	@%p16 bra 	$L__BB2_28;
	ld.global.f32 	%f31, [%rd9+8];
	ld.global.f32 	%f32, [%rd8+8];
	add.f32 	%f33, %f31, %f32;
	st.global.f32 	[%rd7+8], %f33;
$L__BB2_28:
	setp.ge.u32 	%p17, %r1, %r17;
	@%p17 bra 	$L__BB2_30;
	ld.global.f32 	%f34, [%rd9+12];
	ld.global.f32 	%f35, [%rd8+12];
	add.f32 	%f36, %f34, %f35;
	st.global.f32 	[%rd7+12], %f36;
$L__BB2_30:
	add.s32 	%r28, %r28, 4;
$L__BB2_31:
	setp.eq.s32 	%p18, %r11, 0;
	@%p18 bra 	$L__BB2_41;
	setp.eq.s32 	%p19, %r11, 1;
	@%p19 bra 	$L__BB2_38;
	setp.ge.u32 	%p20, %r1, %r17;
	@%p20 bra 	$L__BB2_35;
	add.s32 	%r23, %r28, %r2;
	mul.wide.u32 	%rd26, %r23, 4;
	add.s64 	%rd27, %rd3, %rd26;
	ld.global.f32 	%f37, [%rd27];
	add.s64 	%rd28, %rd2, %rd26;
	ld.global.f32 	%f38, [%rd28];
	add.f32 	%f39, %f37, %f38;
	add.s64 	%rd29, %rd1, %rd26;
	st.global.f32 	[%rd29], %f39;
$L__BB2_35:
	setp.ge.u32 	%p21, %r1, %r17;
	@%p21 bra 	$L__BB2_37;
	cvt.u64.u32 	%rd30, %r2;
	cvt.u64.u32 	%rd31, %r28;
	add.s64 	%rd32, %rd31, %rd30;
	shl.b64 	%rd33, %rd32, 2;
	add.s64 	%rd34, %rd3, %rd33;
	ld.global.f32 	%f40, [%rd34+4];
	add.s64 	%rd35, %rd2, %rd33;
	ld.global.f32 	%f41, [%rd35+4];
	add.f32 	%f42, %f40, %f41;
	add.s64 	%rd36, %rd1, %rd33;
	st.global.f32 	[%rd36+4], %f42;
$L__BB2_37:
	add.s32 	%r28, %r28, 2;
$L__BB2_38:
	and.b32  	%r24, %r17, 1;
	setp.eq.b32 	%p22, %r24, 1;
	not.pred 	%p23, %p22;
	@%p23 bra 	$L__BB2_41;
	setp.ge.u32 	%p24, %r1, %r17;
	add.s32 	%r16, %r28, %r2;
	@%p24 bra 	$L__BB2_41;
	mul.wide.u32 	%rd37, %r16, 4;
	add.s64 	%rd38, %rd3, %rd37;
	ld.global.f32 	%f43, [%rd38];
	add.s64 	%rd39, %rd2, %rd37;
	ld.global.f32 	%f44, [%rd39];
	add.f32 	%f45, %f43, %f44;
	add.s64 	%rd40, %rd1, %rd37;
	st.global.f32 	[%rd40], %f45;
$L__BB2_41:
	ret;

}


// ===== COMPILED SASS (sm_100) =====

	.target	sm_100

	.elftype	@"ET_EXEC"


//--------------------- .note.nv.tkinfo           --------------------------
	.section	.note.nv.tkinfo,"",@"SHT_NOTE"
	.sectionflags	@"SHF_NOTE_NV_TKINFO"
	.tkinfo
        /*0018*/ 	.word	0x00000002
        /*0030*/ 	.string	""
        /*0030*/ 	.string	"ptxas"
        /*0030*/ 	.string	"Cuda compilation tools, release 13.0, V13.0.88"
        /*0030*/ 	.string	"Build cuda_13.0.r13.0/compiler.36424714_0"
        /*0030*/ 	.string	"-arch sm_100 -m 64 "



//--------------------- .note.nv.cuinfo           --------------------------
	.section	.note.nv.cuinfo,"",@"SHT_NOTE"
	.sectionflags	@"SHF_NOTE_NV_CUINFO"
        /*0018*/ 	.short	0x0002
        /*001a*/ 	.short	0x0064
        /*001c*/ 	.short	0x0082
	.zero		2


//--------------------- .nv.info                  --------------------------
	.section	.nv.info,"",@"SHT_CUDA_INFO"
	.align	4


	//----- nvinfo : EIATTR_REGCOUNT
	.align		4
        /*0000*/ 	.byte	0x04, 0x2f
        /*0002*/ 	.short	(.L_1 - .L_0)
	.align		4
.L_0:
        /*0004*/ 	.word	index@(_Z6MatAddPfS_S_i)
        /*0008*/ 	.word	0x0000000c


	//----- nvinfo : EIATTR_FRAME_SIZE
	.align		4
.L_1:
        /*000c*/ 	.byte	0x04, 0x11
        /*000e*/ 	.short	(.L_3 - .L_2)
	.align		4
.L_2:
        /*0010*/ 	.word	index@(_Z6MatAddPfS_S_i)
        /*0014*/ 	.word	0x00000000


	//----- nvinfo : EIATTR_REGCOUNT
	.align		4
.L_3:
        /*0018*/ 	.byte	0x04, 0x2f
        /*001a*/ 	.short	(.L_5 - .L_4)
	.align		4
.L_4:
        /*001c*/ 	.word	index@(_Z9MatAddRowPfS_S_i)
        /*0020*/ 	.word	0x00000020


	//----- nvinfo : EIATTR_FRAME_SIZE
	.align		4
.L_5:
        /*0024*/ 	.byte	0x04, 0x11
        /*0026*/ 	.short	(.L_7 - .L_6)
	.align		4
.L_6:
        /*0028*/ 	.word	index@(_Z9MatAddRowPfS_S_i)
        /*002c*/ 	.word	0x00000000


	//----- nvinfo : EIATTR_REGCOUNT
	.align		4
.L_7:
        /*0030*/ 	.byte	0x04, 0x2f
        /*0032*/ 	.short	(.L_9 - .L_8)
	.align		4
.L_8:
        /*0034*/ 	.word	index@(_Z9MatAddColPfS_S_i)
        /*0038*/ 	.word	0x0000001a


	//----- nvinfo : EIATTR_FRAME_SIZE
	.align		4
.L_9:
        /*003c*/ 	.byte	0x04, 0x11
        /*003e*/ 	.short	(.L_11 - .L_10)
	.align		4
.L_10:
        /*0040*/ 	.word	index@(_Z9MatAddColPfS_S_i)
        /*0044*/ 	.word	0x00000000


	//----- nvinfo : EIATTR_MIN_STACK_SIZE
	.align		4
.L_11:
        /*0048*/ 	.byte	0x04, 0x12
        /*004a*/ 	.short	(.L_13 - .L_12)
	.align		4
.L_12:
        /*004c*/ 	.word	index@(_Z9MatAddColPfS_S_i)
        /*0050*/ 	.word	0x00000000


	//----- nvinfo : EIATTR_MIN_STACK_SIZE
	.align		4
.L_13:
        /*0054*/ 	.byte	0x04, 0x12
        /*0056*/ 	.short	(.L_15 - .L_14)
	.align		4
.L_14:
        /*0058*/ 	.word	index@(_Z9MatAddRowPfS_S_i)
        /*005c*/ 	.word	0x00000000


	//----- nvinfo : EIATTR_MIN_STACK_SIZE
	.align		4
.L_15:
        /*0060*/ 	.byte	0x04, 0x12
        /*0062*/ 	.short	(.L_17 - .L_16)
	.align		4
.L_16:
        /*0064*/ 	.word	index@(_Z6MatAddPfS_S_i)
        /*0068*/ 	.word	0x00000000
.L_17:


//--------------------- .nv.compat                --------------------------
	.section	.nv.compat,"",@"SHT_CUDA_COMPAT_INFO"
	.align	4
        /*0000*/ 	.byte	0x02, 0x09, 0x00, 0x00, 0x02, 0x02, 0x01, 0x00, 0x02, 0x05, 0x05, 0x00, 0x03, 0x07, 0x01, 0x01
        /*0010*/ 	.byte	0x02, 0x03, 0x00, 0x00, 0x02, 0x06, 0x01, 0x00, 0x04, 0x0b, 0x08, 0x00, 0x09, 0x00, 0x00, 0x00
        /*0020*/ 	.byte	0x00, 0x00, 0x00, 0x00


//--------------------- .nv.info._Z9MatAddColPfS_S_i --------------------------
	.section	.nv.info._Z9MatAddColPfS_S_i,"",@"SHT_CUDA_INFO"
	.sectionflags	@""
	.align	4


	//----- nvinfo : EIATTR_CUDA_API_VERSION
	.align		4
        /*0000*/ 	.byte	0x04, 0x37
        /*0002*/ 	.short	(.L_19 - .L_18)
.L_18:
        /*0004*/ 	.word	0x00000082


	//----- nvinfo : EIATTR_KPARAM_INFO
	.align		4
.L_19:
        /*0008*/ 	.byte	0x04, 0x17
        /*000a*/ 	.short	(.L_21 - .L_20)
.L_20:
        /*000c*/ 	.word	0x00000000
        /*0010*/ 	.short	0x0003
        /*0012*/ 	.short	0x0018
        /*0014*/ 	.byte	0x00, 0xf0, 0x11, 0x00


	//----- nvinfo : EIATTR_KPARAM_INFO
	.align		4
.L_21:
        /*0018*/ 	.byte	0x04, 0x17
        /*001a*/ 	.short	(.L_23 - .L_22)
.L_22:
        /*001c*/ 	.word	0x00000000
        /*0020*/ 	.short	0x0002
        /*0022*/ 	.short	0x0010
        /*0024*/ 	.byte	0x00, 0xf5, 0x21, 0x00


	//----- nvinfo : EIATTR_KPARAM_INFO
	.align		4
.L_23:
        /*0028*/ 	.byte	0x04, 0x17
        /*002a*/ 	.short	(.L_25 - .L_24)
.L_24:
        /*002c*/ 	.word	0x00000000
        /*0030*/ 	.short	0x0001
        /*0032*/ 	.short	0x0008
        /*0034*/ 	.byte	0x00, 0xf5, 0x21, 0x00


	//----- nvinfo : EIATTR_KPARAM_INFO
	.align		4
.L_25:
        /*0038*/ 	.byte	0x04, 0x17
        /*003a*/ 	.short	(.L_27 - .L_26)
.L_26:
        /*003c*/ 	.word	0x00000000
        /*0040*/ 	.short	0x0000
        /*0042*/ 	.short	0x0000
        /*0044*/ 	.byte	0x00, 0xf5, 0x21, 0x00


	//----- nvinfo : EIATTR_SPARSE_MMA_MASK
	.align		4
.L_27:
        /*0048*/ 	.byte	0x03, 0x50
        /*004a*/ 	.short	0x0000


	//----- nvinfo : EIATTR_MAXREG_COUNT
	.align		4
        /*004c*/ 	.byte	0x03, 0x1b
        /*004e*/ 	.short	0x00ff


	//----- nvinfo : EIATTR_MERCURY_ISA_VERSION
	.align		4
        /*0050*/ 	.byte	0x03, 0x5f
        /*0052*/ 	.short	0x0101


	//----- nvinfo : EIATTR_VRC_CTA_INIT_COUNT
	.align		4
        /*0054*/ 	.byte	0x02, 0x4a
	.zero		1
	.zero		1


	//----- nvinfo : EIATTR_EXIT_INSTR_OFFSETS
	.align		4
        /*0058*/ 	.byte	0x04, 0x1c
        /*005a*/ 	.short	(.L_29 - .L_28)


	//   ....[0]....
.L_28:
        /*005c*/ 	.word	0x00000070


	//   ....[1]....
        /*0060*/ 	.word	0x00000530


	//   ....[2]....
        /*0064*/ 	.word	0x00000830


	//   ....[3]....
        /*0068*/ 	.word	0x00000a80


	//   ....[4]....
        /*006c*/ 	.word	0x00000aa0


	//   ....[5]....
        /*0070*/ 	.word	0x00000b60


	//----- nvinfo : EIATTR_CRS_STACK_SIZE
	.align		4
.L_29:
        /*0074*/ 	.byte	0x04, 0x1e
        /*0076*/ 	.short	(.L_31 - .L_30)
.L_30:
        /*0078*/ 	.word	0x00000000


	//----- nvinfo : EIATTR_CBANK_PARAM_SIZE
	.align		4
.L_31:
        /*007c*/ 	.byte	0x03, 0x19
        /*007e*/ 	.short	0x001c


	//----- nvinfo : EIATTR_PARAM_CBANK
	.align		4
        /*0080*/ 	.byte	0x04, 0x0a
        /*0082*/ 	.short	(.L_33 - .L_32)
	.align		4
.L_32:
        /*0084*/ 	.word	index@(.nv.constant0._Z9MatAddColPfS_S_i)
        /*0088*/ 	.short	0x0380
        /*008a*/ 	.short	0x001c


	//----- nvinfo : EIATTR_SW_WAR
	.align		4
.L_33:
        /*008c*/ 	.byte	0x04, 0x36
        /*008e*/ 	.short	(.L_35 - .L_34)
.L_34:
        /*0090*/ 	.word	0x00000008
.L_35:


//--------------------- .nv.info._Z9MatAddRowPfS_S_i --------------------------
	.section	.nv.info._Z9MatAddRowPfS_S_i,"",@"SHT_CUDA_INFO"
	.sectionflags	@""
	.align	4


	//----- nvinfo : EIATTR_CUDA_API_VERSION
	.align		4
        /*0000*/ 	.byte	0x04, 0x37
        /*0002*/ 	.short	(.L_37 - .L_36)
.L_36:
        /*0004*/ 	.word	0x00000082


	//----- nvinfo : EIATTR_KPARAM_INFO
	.align		4
.L_37:
        /*0008*/ 	.byte	0x04, 0x17
        /*000a*/ 	.short	(.L_39 - .L_38)
.L_38:
        /*000c*/ 	.word	0x00000000
        /*0010*/ 	.short	0x0003
        /*0012*/ 	.short	0x0018
        /*0014*/ 	.byte	0x00, 0xf0, 0x11, 0x00


	//----- nvinfo : EIATTR_KPARAM_INFO
	.align		4
.L_39:
        /*0018*/ 	.byte	0x04, 0x17
        /*001a*/ 	.short	(.L_41 - .L_40)
.L_40:
        /*001c*/ 	.word	0x00000000
        /*0020*/ 	.short	0x0002
        /*0022*/ 	.short	0x0010
        /*0024*/ 	.byte	0x00, 0xf5, 0x21, 0x00


	//----- nvinfo : EIATTR_KPARAM_INFO
	.align		4
.L_41:
        /*0028*/ 	.byte	0x04, 0x17
        /*002a*/ 	.short	(.L_43 - .L_42)
.L_42:
        /*002c*/ 	.word	0x00000000
        /*0030*/ 	.short	0x0001
        /*0032*/ 	.short	0x0008
        /*0034*/ 	.byte	0x00, 0xf5, 0x21, 0x00


	//----- nvinfo : EIATTR_KPARAM_INFO
	.align		4
.L_43:
        /*0038*/ 	.byte	0x04, 0x17
        /*003a*/ 	.short	(.L_45 - .L_44)
.L_44:
        /*003c*/ 	.word	0x00000000
        /*0040*/ 	.short	0x0000
        /*0042*/ 	.short	0x0000
        /*0044*/ 	.byte	0x00, 0xf5, 0x21, 0x00


	//----- nvinfo : EIATTR_SPARSE_MMA_MASK
	.align		4
.L_45:
        /*0048*/ 	.byte	0x03, 0x50
        /*004a*/ 	.short	0x0000


	//----- nvinfo : EIATTR_MAXREG_COUNT
	.align		4
        /*004c*/ 	.byte	0x03, 0x1b
        /*004e*/ 	.short	0x00ff


	//----- nvinfo : EIATTR_MERCURY_ISA_VERSION
	.align		4
        /*0050*/ 	.byte	0x03, 0x5f
        /*0052*/ 	.short	0x0101


	//----- nvinfo : EIATTR_VRC_CTA_INIT_COUNT
	.align		4
        /*0054*/ 	.byte	0x02, 0x4a
	.zero		1
	.zero		1


	//----- nvinfo : EIATTR_EXIT_INSTR_OFFSETS
	.align		4
        /*0058*/ 	.byte	0x04, 0x1c
        /*005a*/ 	.short	(.L_47 - .L_46)


	//   ....[0]....
.L_46:
        /*005c*/ 	.word	0x00000050


	//   ....[1]....
        /*0060*/ 	.word	0x00000790


	//   ....[2]....
        /*0064*/ 	.word	0x00000ac0


	//   ....[3]....
        /*0068*/ 	.word	0x00000cc0


	//   ....[4]....
        /*006c*/ 	.word	0x00000ce0


	//   ....[5]....
        /*0070*/ 	.word	0x00000da0


	//----- nvinfo : EIATTR_CRS_STACK_SIZE
	.align		4
.L_47:
        /*0074*/ 	.byte	0x04, 0x1e
        /*0076*/ 	.short	(.L_49 - .L_48)
.L_48:
        /*0078*/ 	.word	0x00000000


	//----- nvinfo : EIATTR_CBANK_PARAM_SIZE
	.align		4
.L_49:
        /*007c*/ 	.byte	0x03, 0x19
        /*007e*/ 	.short	0x001c


	//----- nvinfo : EIATTR_PARAM_CBANK
	.align		4
        /*0080*/ 	.byte	0x04, 0x0a
        /*0082*/ 	.short	(.L_51 - .L_50)
	.align		4
.L_50:
        /*0084*/ 	.word	index@(.nv.constant0._Z9MatAddRowPfS_S_i)
        /*0088*/ 	.short	0x0380
        /*008a*/ 	.short	0x001c


	//----- nvinfo : EIATTR_SW_WAR
	.align		4
.L_51:
        /*008c*/ 	.byte	0x04, 0x36
        /*008e*/ 	.short	(.L_53 - .L_52)
.L_52:
        /*0090*/ 	.word	0x00000008
.L_53:


//--------------------- .nv.info._Z6MatAddPfS_S_i --------------------------
	.section	.nv.info._Z6MatAddPfS_S_i,"",@"SHT_CUDA_INFO"
	.sectionflags	@""
	.align	4


	//----- nvinfo : EIATTR_CUDA_API_VERSION
	.align		4
        /*0000*/ 	.byte	0x04, 0x37
        /*0002*/ 	.short	(.L_55 - .L_54)
.L_54:
        /*0004*/ 	.word	0x00000082


	//----- nvinfo : EIATTR_KPARAM_INFO
	.align		4
.L_55:
        /*0008*/ 	.byte	0x04, 0x17
        /*000a*/ 	.short	(.L_57 - .L_56)
.L_56:
        /*000c*/ 	.word	0x00000000
        /*0010*/ 	.short	0x0003
        /*0012*/ 	.short	0x0018
        /*0014*/ 	.byte	0x00, 0xf0, 0x11, 0x00


	//----- nvinfo : EIATTR_KPARAM_INFO
	.align		4
.L_57:
        /*0018*/ 	.byte	0x04, 0x17
        /*001a*/ 	.short	(.L_59 - .L_58)
.L_58:
        /*001c*/ 	.word	0x00000000
        /*0020*/ 	.short	0x0002
        /*0022*/ 	.short	0x0010
        /*0024*/ 	.byte	0x00, 0xf5, 0x21, 0x00


	//----- nvinfo : EIATTR_KPARAM_INFO
	.align		4
.L_59:
        /*0028*/ 	.byte	0x04, 0x17
        /*002a*/ 	.short	(.L_61 - .L_60)
.L_60:
        /*002c*/ 	.word	0x00000000
        /*0030*/ 	.short	0x0001
        /*0032*/ 	.short	0x0008
        /*0034*/ 	.byte	0x00, 0xf5, 0x21, 0x00


	//----- nvinfo : EIATTR_KPARAM_INFO
	.align		4
.L_61:
        /*0038*/ 	.byte	0x04, 0x17
        /*003a*/ 	.short	(.L_63 - .L_62)
.L_62:
        /*003c*/ 	.word	0x00000000
        /*0040*/ 	.short	0x0000
        /*0042*/ 	.short	0x0000
        /*0044*/ 	.byte	0x00, 0xf5, 0x21, 0x00


	//----- nvinfo : EIATTR_SPARSE_MMA_MASK
	.align		4
.L_63:
        /*0048*/ 	.byte	0x03, 0x50
        /*004a*/ 	.short	0x0000


	//----- nvinfo : EIATTR_MAXREG_COUNT
	.align		4
        /*004c*/ 	.byte	0x03, 0x1b
        /*004e*/ 	.short	0x00ff


	//----- nvinfo : EIATTR_MERCURY_ISA_VERSION
	.align		4
        /*0050*/ 	.byte	0x03, 0x5f
        /*0052*/ 	.short	0x0101


	//----- nvinfo : EIATTR_VRC_CTA_INIT_COUNT
	.align		4
        /*0054*/ 	.byte	0x02, 0x4a
	.zero		1
	.zero		1


	//----- nvinfo : EIATTR_EXIT_INSTR_OFFSETS
	.align		4
        /*0058*/ 	.byte	0x04, 0x1c
        /*005a*/ 	.short	(.L_65 - .L_64)


	//   ....[0]....
.L_64:
        /*005c*/ 	.word	0x000000d0


	//   ....[1]....
        /*0060*/ 	.word	0x00000190


	//----- nvinfo : EIATTR_CBANK_PARAM_SIZE
	.align		4
.L_65:
        /*0064*/ 	.byte	0x03, 0x19
        /*0066*/ 	.short	0x001c


	//----- nvinfo : EIATTR_PARAM_CBANK
	.align		4
        /*0068*/ 	.byte	0x04, 0x0a
        /*006a*/ 	.short	(.L_67 - .L_66)
	.align		4
.L_66:
        /*006c*/ 	.word	index@(.nv.constant0._Z6MatAddPfS_S_i)
        /*0070*/ 	.short	0x0380
        /*0072*/ 	.short	0x001c


	//----- nvinfo : EIATTR_SW_WAR
	.align		4
.L_67:
        /*0074*/ 	.byte	0x04, 0x36
        /*0076*/ 	.short	(.L_69 - .L_68)
.L_68:
        /*0078*/ 	.word	0x00000008
.L_69:


//--------------------- .nv.callgraph             --------------------------
	.section	.nv.callgraph,"",@"SHT_CUDA_CALLGRAPH"
	.align	4
	.sectionentsize	8
	.align		4
        /*0000*/ 	.word	0x00000000
	.align		4
        /*0004*/ 	.word	0xffffffff
	.align		4
        /*0008*/ 	.word	0x00000000
	.align		4
        /*000c*/ 	.word	0xfffffffe
	.align		4
        /*0010*/ 	.word	0x00000000
	.align		4
        /*0014*/ 	.word	0xfffffffd
	.align		4
        /*0018*/ 	.word	0x00000000
	.align		4
        /*001c*/ 	.word	0xfffffffc


//--------------------- .text._Z9MatAddColPfS_S_i --------------------------
	.section	.text._Z9MatAddColPfS_S_i,"ax",@progbits
	.align	128
        .global         _Z9MatAddColPfS_S_i
        .type           _Z9MatAddColPfS_S_i,@function
        .size           _Z9MatAddColPfS_S_i,(.L_x_31 - _Z9MatAddColPfS_S_i)
        .other          _Z9MatAddColPfS_S_i,@"STO_CUDA_ENTRY STV_DEFAULT"
_Z9MatAddColPfS_S_i:
.text._Z9MatAddColPfS_S_i:
[----:B------:R-:W-:Y:S01]  /*0000*/  LDC R1, c[0x0][0x37c] ;  /* 0x0000df00ff017b82 */ /* 0x000fe20000000800 */
[----:B------:R-:W0:Y:S01]  /*0010*/  LDCU UR5, c[0x0][0x398] ;  /* 0x00007300ff0577ac */ /* 0x000e220008000800 */
[----:B------:R-:W1:Y:S06]  /*0020*/  S2R R2, SR_TID.Y ;  /* 0x0000000000027919 */ /* 0x000e6c0000002200 */
[----:B------:R-:W2:Y:S08]  /*0030*/  LDC R3, c[0x0][0x364] ;  /* 0x0000d900ff037b82 */ /* 0x000eb00000000800 */
[----:B------:R-:W3:Y:S01]  /*0040*/  S2UR UR4, SR_CTAID.Y ;  /* 0x00000000000479c3 */ /* 0x000ee20000002600 */
[----:B0-----:R-:W-:-:S05]  /*0050*/  IMAD.U32 R0, RZ, RZ, UR5 ;  /* 0x00000005ff007e24 */ /* 0x001fca000f8e00ff */
[----:B------:R-:W-:-:S13]  /*0060*/  ISETP.GE.AND P0, PT, R0, 0x1, PT ;  /* 0x000000010000780c */ /* 0x000fda0003f06270 */
[----:B-1-3--:R-:W-:Y:S05]  /*0070*/  @!P0 EXIT ;  /* 0x000000000000894d */ /* 0x00afea0003800000 */
[C---:B------:R-:W-:Y:S01]  /*0080*/  ISETP.GE.U32.AND P0, PT, R0.reuse, 0x8, PT ;  /* 0x000000080000780c */ /* 0x040fe20003f06070 */
[----:B--2---:R-:W-:Y:S01]  /*0090*/  IMAD R3, R3, UR4, R2 ;  /* 0x0000000403037c24 */ /* 0x004fe2000f8e0202 */
[----:B------:R-:W0:Y:S01]  /*00a0*/  LDCU.64 UR6, c[0x0][0x358] ;  /* 0x00006b00ff0677ac */ /* 0x000e220008000a00 */
[----:B------:R-:W-:Y:S01]  /*00b0*/  LOP3.LUT R22, R0, 0x7, RZ, 0xc0, !PT ;  /* 0x0000000700167812 */ /* 0x000fe200078ec0ff */
[----:B------:R-:W-:Y:S02]  /*00c0*/  IMAD.MOV.U32 R5, RZ, RZ, RZ ;  /* 0x000000ffff057224 */ /* 0x000fe400078e00ff */
[----:B------:R-:W-:-:S07]  /*00d0*/  IMAD R2, R3, R0, RZ ;  /* 0x0000000003027224 */ /* 0x000fce00078e02ff */
[----:B------:R-:W-:Y:S05]  /*00e0*/  @!P0 BRA `(.L_x_0) ;  /* 0x00000004000c8947 */ /* 0x000fea0003800000 */
[----:B------:R-:W1:Y:S01]  /*00f0*/  LDC R4, c[0x0][0x398] ;  /* 0x0000e600ff047b82 */ /* 0x000e620000000800 */
[----:B------:R-:W-:Y:S02]  /*0100*/  LOP3.LUT R5, R0, 0x7ffffff8, RZ, 0xc0, !PT ;  /* 0x7ffffff800057812 */ /* 0x000fe400078ec0ff */
[----:B------:R-:W-:Y:S02]  /*0110*/  ISETP.GE.U32.AND P0, PT, R3, R0, PT ;  /* 0x000000000300720c */ /* 0x000fe40003f06070 */
[----:B------:R-:W-:Y:S01]  /*0120*/  MOV R19, R2 ;  /* 0x0000000200137202 */ /* 0x000fe20000000f00 */
[----:B------:R-:W-:Y:S02]  /*0130*/  IMAD.MOV R18, RZ, RZ, -R5 ;  /* 0x000000ffff127224 */ /* 0x000fe400078e0a05 */
[----:B------:R-:W2:Y:S08]  /*0140*/  LDC.64 R8, c[0x0][0x380] ;  /* 0x0000e000ff087b82 */ /* 0x000eb00000000a00 */
[----:B------:R-:W3:Y:S08]  /*0150*/  LDC.64 R10, c[0x0][0x388] ;  /* 0x0000e200ff0a7b82 */ /* 0x000ef00000000a00 */
[----:B------:R-:W4:Y:S02]  /*0160*/  LDC.64 R12, c[0x0][0x390] ;  /* 0x0000e400ff0c7b82 */ /* 0x000f240000000a00 */
.L_x_13:
[----:B--2---:R-:W-:-:S04]  /*0170*/  IMAD.WIDE.U32 R14, R19, 0x4, R8 ;  /* 0x00000004130e7825 */ /* 0x004fc800078e0008 */
[C---:B---3--:R-:W-:Y:S01]  /*0180*/  IMAD.WIDE.U32 R16, R19.reuse, 0x4, R10 ;  /* 0x0000000413107825 */ /* 0x048fe200078e000a */
[----:B0-----:R-:W2:Y:S04]  /*0190*/  @!P0 LDG.E R0, desc[UR6][R14.64] ;  /* 0x000000060e008981 */ /* 0x001ea8000c1e1900 */
[----:B-1--4-:R-:W2:Y:S01]  /*01a0*/  @!P0 LDG.E R21, desc[UR6][R16.64] ;  /* 0x0000000610158981 */ /* 0x012ea2000c1e1900 */
[----:B----4-:R-:W-:-:S04]  /*01b0*/  IMAD.WIDE.U32 R6, R19, 0x4, R12 ;  /* 0x0000000413067825 */ /* 0x010fc800078e000c */
[----:B--2---:R-:W-:Y:S01]  /*01c0*/  @!P0 FADD R21, R0, R21 ;  /* 0x0000001500158221 */ /* 0x004fe20000000000 */
[----:B-1----:R-:W-:-:S04]  /*01d0*/  IMAD.MOV.U32 R0, RZ, RZ, R4 ;  /* 0x000000ffff007224 */ /* 0x002fc800078e0004 */
[----:B------:R0:W-:Y:S01]  /*01e0*/  @!P0 STG.E desc[UR6][R6.64], R21 ;  /* 0x0000001506008986 */ /* 0x0001e2000c101906 */
[----:B------:R-:W-:-:S13]  /*01f0*/  ISETP.GE.U32.AND P0, PT, R3, R0, PT ;  /* 0x000000000300720c */ /* 0x000fda0003f06070 */
[----:B------:R-:W2:Y:S04]  /*0200*/  @!P0 LDG.E R20, desc[UR6][R14.64+0x4] ;  /* 0x000004060e148981 */ /* 0x000ea8000c1e1900 */
[----:B------:R-:W2:Y:S01]  /*0210*/  @!P0 LDG.E R23, desc[UR6][R16.64+0x4] ;  /* 0x0000040610178981 */ /* 0x000ea2000c1e1900 */
[----:B------:R-:W-:Y:S01]  /*0220*/  IADD3 R18, PT, PT, R18, 0x8, RZ ;  /* 0x0000000812127810 */ /* 0x000fe20007ffe0ff */
[----:B------:R-:W-:Y:S03]  /*0230*/  BSSY.RECONVERGENT B0, `(.L_x_1) ;  /* 0x0000009000007945 */ /* 0x000fe60003800200 */
[----:B------:R-:W-:Y:S01]  /*0240*/  ISETP.NE.AND P1, PT, R18, RZ, PT ;  /* 0x000000ff1200720c */ /* 0x000fe20003f25270 */
[----:B--2---:R-:W-:-:S05]  /*0250*/  @!P0 FADD R23, R20, R23 ;  /* 0x0000001714178221 */ /* 0x004fca0000000000 */
[----:B------:R0:W-:Y:S01]  /*0260*/  @!P0 STG.E desc[UR6][R6.64+0x4], R23 ;  /* 0x0000041706008986 */ /* 0x0001e2000c101906 */
[----:B------:R-:W-:Y:S06]  /*0270*/  @P0 BRA `(.L_x_2) ;  /* 0x0000000000100947 */ /* 0x000fec0003800000 */
[----:B------:R-:W2:Y:S04]  /*0280*/  LDG.E R20, desc[UR6][R14.64+0x8] ;  /* 0x000008060e147981 */ /* 0x000ea8000c1e1900 */
[----:B0-----:R-:W2:Y:S02]  /*0290*/  LDG.E R21, desc[UR6][R16.64+0x8] ;  /* 0x0000080610157981 */ /* 0x001ea4000c1e1900 */
[----:B--2---:R-:W-:-:S05]  /*02a0*/  FADD R21, R20, R21 ;  /* 0x0000001514157221 */ /* 0x004fca0000000000 */
[----:B------:R1:W-:Y:S02]  /*02b0*/  STG.E desc[UR6][R6.64+0x8], R21 ;  /* 0x0000081506007986 */ /* 0x0003e4000c101906 */
.L_x_2:
[----:B------:R-:W-:Y:S05]  /*02c0*/  BSYNC.RECONVERGENT B0 ;  /* 0x0000000000007941 */ /* 0x000fea0003800200 */
.L_x_1:
[----:B------:R-:W-:Y:S04]  /*02d0*/  BSSY.RECONVERGENT B0, `(.L_x_3) ;  /* 0x0000006000007945 */ /* 0x000fe80003800200 */
[----:B------:R-:W-:Y:S05]  /*02e0*/  @P0 BRA `(.L_x_4) ;  /* 0x0000000000100947 */ /* 0x000fea0003800000 */
[----:B------:R-:W2:Y:S04]  /*02f0*/  LDG.E R20, desc[UR6][R14.64+0xc] ;  /* 0x00000c060e147981 */ /* 0x000ea8000c1e1900 */
[----:B01----:R-:W2:Y:S02]  /*0300*/  LDG.E R21, desc[UR6][R16.64+0xc] ;  /* 0x00000c0610157981 */ /* 0x003ea4000c1e1900 */
[----:B--2---:R-:W-:-:S05]  /*0310*/  FADD R21, R20, R21 ;  /* 0x0000001514157221 */ /* 0x004fca0000000000 */
[----:B------:R2:W-:Y:S02]  /*0320*/  STG.E desc[UR6][R6.64+0xc], R21 ;  /* 0x00000c1506007986 */ /* 0x0005e4000c101906 */
.L_x_4:
[----:B------:R-:W-:Y:S05]  /*0330*/  BSYNC.RECONVERGENT B0 ;  /* 0x0000000000007941 */ /* 0x000fea0003800200 */
.L_x_3:
[----:B------:R-:W-:Y:S04]  /*0340*/  BSSY.RECONVERGENT B0, `(.L_x_5) ;  /* 0x0000006000007945 */ /* 0x000fe80003800200 */
[----:B------:R-:W-:Y:S05]  /*0350*/  @P0 BRA `(.L_x_6) ;  /* 0x0000000000100947 */ /* 0x000fea0003800000 */
[----:B------:R-:W3:Y:S04]  /*0360*/  LDG.E R20, desc[UR6][R14.64+0x10] ;  /* 0x000010060e147981 */ /* 0x000ee8000c1e1900 */
[----:B012---:R-:W3:Y:S02]  /*0370*/  LDG.E R21, desc[UR6][R16.64+0x10] ;  /* 0x0000100610157981 */ /* 0x007ee4000c1e1900 */
[----:B---3--:R-:W-:-:S05]  /*0380*/  FADD R21, R20, R21 ;  /* 0x0000001514157221 */ /* 0x008fca0000000000 */
[----:B------:R3:W-:Y:S02]  /*0390*/  STG.E desc[UR6][R6.64+0x10], R21 ;  /* 0x0000101506007986 */ /* 0x0007e4000c101906 */
.L_x_6:
[----:B------:R-:W-:Y:S05]  /*03a0*/  BSYNC.RECONVERGENT B0 ;  /* 0x0000000000007941 */ /* 0x000fea0003800200 */
.L_x_5:
[----:B------:R-:W-:Y:S04]  /*03b0*/  BSSY.RECONVERGENT B0, `(.L_x_7) ;  /* 0x0000006000007945 */ /* 0x000fe80003800200 */
[----:B------:R-:W-:Y:S05]  /*03c0*/  @P0 BRA `(.L_x_8) ;  /* 0x0000000000100947 */ /* 0x000fea0003800000 */
[----:B------:R-:W4:Y:S04]  /*03d0*/  LDG.E R20, desc[UR6][R14.64+0x14] ;  /* 0x000014060e147981 */ /* 0x000f28000c1e1900 */
[----:B0123--:R-:W4:Y:S02]  /*03e0*/  LDG.E R21, desc[UR6][R16.64+0x14] ;  /* 0x0000140610157981 */ /* 0x00ff24000c1e1900 */
[----:B----4-:R-:W-:-:S05]  /*03f0*/  FADD R21, R20, R21 ;  /* 0x0000001514157221 */ /* 0x010fca0000000000 */
[----:B------:R4:W-:Y:S02]  /*0400*/  STG.E desc[UR6][R6.64+0x14], R21 ;  /* 0x0000141506007986 */ /* 0x0009e4000c101906 */
.L_x_8:
[----:B------:R-:W-:Y:S05]  /*0410*/  BSYNC.RECONVERGENT B0 ;  /* 0x0000000000007941 */ /* 0x000fea0003800200 */
.L_x_7:
[----:B------:R-:W-:Y:S04]  /*0420*/  BSSY.RECONVERGENT B0, `(.L_x_9) ;  /* 0x0000006000007945 */ /* 0x000fe80003800200 */
[----:B------:R-:W-:Y:S05]  /*0430*/  @P0 BRA `(.L_x_10) ;  /* 0x0000000000100947 */ /* 0x000fea0003800000 */
[----:B------:R-:W5:Y:S04]  /*0440*/  LDG.E R20, desc[UR6][R14.64+0x18] ;  /* 0x000018060e147981 */ /* 0x000f68000c1e1900 */
[----:B01234-:R-:W5:Y:S02]  /*0450*/  LDG.E R21, desc[UR6][R16.64+0x18] ;  /* 0x0000180610157981 */ /* 0x01ff64000c1e1900 */
[----:B-----5:R-:W-:-:S05]  /*0460*/  FADD R21, R20, R21 ;  /* 0x0000001514157221 */ /* 0x020fca0000000000 */
[----:B------:R0:W-:Y:S02]  /*0470*/  STG.E desc[UR6][R6.64+0x18], R21 ;  /* 0x0000181506007986 */ /* 0x0001e4000c101906 */
.L_x_10:
[----:B------:R-:W-:Y:S05]  /*0480*/  BSYNC.RECONVERGENT B0 ;  /* 0x0000000000007941 */ /* 0x000fea0003800200 */
.L_x_9:
[----:B------:R-:W-:Y:S04]  /*0490*/  BSSY.RECONVERGENT B0, `(.L_x_11) ;  /* 0x0000006000007945 */ /* 0x000fe80003800200 */
[----:B------:R-:W-:Y:S05]  /*04a0*/  @P0 BRA `(.L_x_12) ;  /* 0x0000000000100947 */ /* 0x000fea0003800000 */
[----:B------:R-:W0:Y:S04]  /*04b0*/  LDG.E R14, desc[UR6][R14.64+0x1c] ;  /* 0x00001c060e0e7981 */ /* 0x000e28000c1e1900 */
[----:B------:R-:W0:Y:S02]  /*04c0*/  LDG.E R17, desc[UR6][R16.64+0x1c] ;  /* 0x00001c0610117981 */ /* 0x000e24000c1e1900 */
[----:B01234-:R-:W-:-:S05]  /*04d0*/  FADD R21, R14, R17 ;  /* 0x000000110e157221 */ /* 0x01ffca0000000000 */
[----:B------:R0:W-:Y:S02]  /*04e0*/  STG.E desc[UR6][R6.64+0x1c], R21 ;  /* 0x00001c1506007986 */ /* 0x0001e4000c101906 */
.L_x_12:
[----:B------:R-:W-:Y:S05]  /*04f0*/  BSYNC.RECONVERGENT B0 ;  /* 0x0000000000007941 */ /* 0x000fea0003800200 */
.L_x_11:
[----:B------:R-:W-:Y:S01]  /*0500*/  VIADD R19, R19, 0x8 ;  /* 0x0000000813137836 */ /* 0x000fe20000000000 */
[----:B------:R-:W-:Y:S06]  /*0510*/  @P1 BRA `(.L_x_13) ;  /* 0xfffffffc00141947 */ /* 0x000fec000383ffff */
.L_x_0:
[----:B------:R-:W-:-:S13]  /*0520*/  ISETP.NE.AND P0, PT, R22, RZ, PT ;  /* 0x000000ff1600720c */ /* 0x000fda0003f05270 */
[----:B0-----:R-:W-:Y:S05]  /*0530*/  @!P0 EXIT ;  /* 0x000000000000894d */ /* 0x001fea0003800000 */
[----:B------:R-:W-:Y:S02]  /*0540*/  ISETP.GE.U32.AND P0, PT, R22, 0x4, PT ;  /* 0x000000041600780c */ /* 0x000fe40003f06070 */
[----:B------:R-:W-:-:S11]  /*0550*/  LOP3.LUT R16, R0, 0x3, RZ, 0xc0, !PT ;  /* 0x0000000300107812 */ /* 0x000fd600078ec0ff */
[----:B------:R-:W-:Y:S05]  /*0560*/  @!P0 BRA `(.L_x_14) ;  /* 0x0000000000ac8947 */ /* 0x000fea0003800000 */
[----:B------:R-:W0:Y:S01]  /*0570*/  LDC.64 R12, c[0x0][0x380] ;  /* 0x0000e000ff0c7b82 */ /* 0x000e220000000a00 */
[----:B------:R-:W-:Y:S01]  /*0580*/  ISETP.GE.U32.AND P0, PT, R3, R0, PT ;  /* 0x000000000300720c */ /* 0x000fe20003f06070 */
[----:B------:R-:W1:Y:S06]  /*0590*/  LDCU.128 UR8, c[0x0][0x380] ;  /* 0x00007000ff0877ac */ /* 0x000e6c0008000c00 */
[----:B------:R-:W5:Y:S01]  /*05a0*/  LDC.64 R14, c[0x0][0x388] ;  /* 0x0000e200ff0e7b82 */ /* 0x000f620000000a00 */
[CC--:B------:R-:W-:Y:S01]  /*05b0*/  IADD3 R19, P1, PT, R2.reuse, R5.reuse, RZ ;  /* 0x0000000502137210 */ /* 0x0c0fe20007f3e0ff */
[----:B------:R-:W1:Y:S04]  /*05c0*/  LDCU.64 UR4, c[0x0][0x390] ;  /* 0x00007200ff0477ac */ /* 0x000e680008000a00 */
[----:B------:R-:W-:-:S02]  /*05d0*/  @!P0 IADD3 R17, PT, PT, R2, R5, RZ ;  /* 0x0000000502118210 */ /* 0x000fc40007ffe0ff */
[----:B------:R-:W1:Y:S03]  /*05e0*/  @!P0 LDC.64 R10, c[0x0][0x390] ;  /* 0x0000e400ff0a8b82 */ /* 0x000e660000000a00 */
[----:B0-----:R-:W-:-:S06]  /*05f0*/  @!P0 IMAD.WIDE.U32 R12, R17, 0x4, R12 ;  /* 0x00000004110c8825 */ /* 0x001fcc00078e000c */
[----:B------:R-:W2:Y:S01]  /*0600*/  @!P0 LDG.E R12, desc[UR6][R12.64] ;  /* 0x000000060c0c8981 */ /* 0x000ea2000c1e1900 */
[----:B-----5:R-:W-:-:S06]  /*0610*/  @!P0 IMAD.WIDE.U32 R14, R17, 0x4, R14 ;  /* 0x00000004110e8825 */ /* 0x020fcc00078e000e */
[----:B------:R-:W5:Y:S01]  /*0620*/  @!P0 LDG.E R15, desc[UR6][R14.64] ;  /* 0x000000060e0f8981 */ /* 0x000f62000c1e1900 */
[----:B------:R-:W-:Y:S01]  /*0630*/  IMAD.X R4, RZ, RZ, RZ, P1 ;  /* 0x000000ffff047224 */ /* 0x000fe200008e06ff */
[----:B------:R-:W-:-:S04]  /*0640*/  SHF.L.U32 R18, R19, 0x2, RZ ;  /* 0x0000000213127819 */ /* 0x000fc800000006ff */
[----:B------:R-:W-:Y:S02]  /*0650*/  SHF.L.U64.HI R19, R19, 0x2, R4 ;  /* 0x0000000213137819 */ /* 0x000fe40000010204 */
[C---:B-1234-:R-:W-:Y:S02]  /*0660*/  IADD3 R6, P1, PT, R18.reuse, UR10, RZ ;  /* 0x0000000a12067c10 */ /* 0x05efe4000ff3e0ff */
[----:B------:R-:W-:Y:S02]  /*0670*/  IADD3 R8, P2, PT, R18, UR8, RZ ;  /* 0x0000000812087c10 */ /* 0x000fe4000ff5e0ff */
[C---:B------:R-:W-:Y:S02]  /*0680*/  IADD3.X R7, PT, PT, R19.reuse, UR11, RZ, P1, !PT ;  /* 0x0000000b13077c10 */ /* 0x040fe40008ffe4ff */
[----:B------:R-:W-:Y:S01]  /*0690*/  IADD3.X R9, PT, PT, R19, UR9, RZ, P2, !PT ;  /* 0x0000000913097c10 */ /* 0x000fe200097fe4ff */
[----:B-----5:R-:W-:Y:S01]  /*06a0*/  @!P0 FADD R15, R12, R15 ;  /* 0x0000000f0c0f8221 */ /* 0x020fe20000000000 */
[----:B------:R-:W-:-:S05]  /*06b0*/  @!P0 IMAD.WIDE.U32 R12, R17, 0x4, R10 ;  /* 0x00000004110c8825 */ /* 0x000fca00078e000a */
[----:B------:R0:W-:Y:S04]  /*06c0*/  @!P0 STG.E desc[UR6][R12.64], R15 ;  /* 0x0000000f0c008986 */ /* 0x0001e8000c101906 */
[----:B------:R-:W2:Y:S04]  /*06d0*/  @!P0 LDG.E R4, desc[UR6][R8.64+0x4] ;  /* 0x0000040608048981 */ /* 0x000ea8000c1e1900 */
[----:B------:R-:W2:Y:S01]  /*06e0*/  @!P0 LDG.E R17, desc[UR6][R6.64+0x4] ;  /* 0x0000040606118981 */ /* 0x000ea2000c1e1900 */
[----:B------:R-:W-:-:S04]  /*06f0*/  IADD3 R10, P1, PT, R18, UR4, RZ ;  /* 0x00000004120a7c10 */ /* 0x000fc8000ff3e0ff */
[----:B------:R-:W-:Y:S01]  /*0700*/  IADD3.X R11, PT, PT, R19, UR5, RZ, P1, !PT ;  /* 0x00000005130b7c10 */ /* 0x000fe20008ffe4ff */
[----:B------:R-:W-:Y:S01]  /*0710*/  BSSY.RECONVERGENT B0, `(.L_x_15) ;  /* 0x0000008000007945 */ /* 0x000fe20003800200 */
[----:B--2---:R-:W-:-:S05]  /*0720*/  @!P0 FADD R17, R4, R17 ;  /* 0x0000001104118221 */ /* 0x004fca0000000000 */
[----:B------:R0:W-:Y:S01]  /*0730*/  @!P0 STG.E desc[UR6][R10.64+0x4], R17 ;  /* 0x000004110a008986 */ /* 0x0001e2000c101906 */
[----:B------:R-:W-:Y:S05]  /*0740*/  @P0 BRA `(.L_x_16) ;  /* 0x0000000000100947 */ /* 0x000fea0003800000 */
[----:B------:R-:W2:Y:S04]  /*0750*/  LDG.E R4, desc[UR6][R8.64+0x8] ;  /* 0x0000080608047981 */ /* 0x000ea8000c1e1900 */
[----:B0-----:R-:W2:Y:S02]  /*0760*/  LDG.E R13, desc[UR6][R6.64+0x8] ;  /* 0x00000806060d7981 */ /* 0x001ea4000c1e1900 */
[----:B--2---:R-:W-:-:S05]  /*0770*/  FADD R13, R4, R13 ;  /* 0x0000000d040d7221 */ /* 0x004fca0000000000 */
[----:B------:R1:W-:Y:S02]  /*0780*/  STG.E desc[UR6][R10.64+0x8], R13 ;  /* 0x0000080d0a007986 */ /* 0x0003e4000c101906 */
.L_x_16:
[----:B------:R-:W-:Y:S05]  /*0790*/  BSYNC.RECONVERGENT B0 ;  /* 0x0000000000007941 */ /* 0x000fea0003800200 */
.L_x_15:
[----:B------:R-:W-:Y:S04]  /*07a0*/  BSSY.RECONVERGENT B0, `(.L_x_17) ;  /* 0x0000006000007945 */ /* 0x000fe80003800200 */
[----:B------:R-:W-:Y:S05]  /*07b0*/  @P0 BRA `(.L_x_18) ;  /* 0x0000000000100947 */ /* 0x000fea0003800000 */
[----:B------:R-:W0:Y:S04]  /*07c0*/  LDG.E R8, desc[UR6][R8.64+0xc] ;  /* 0x00000c0608087981 */ /* 0x000e28000c1e1900 */
[----:B------:R-:W0:Y:S02]  /*07d0*/  LDG.E R7, desc[UR6][R6.64+0xc] ;  /* 0x00000c0606077981 */ /* 0x000e24000c1e1900 */
[----:B01----:R-:W-:-:S05]  /*07e0*/  FADD R13, R8, R7 ;  /* 0x00000007080d7221 */ /* 0x003fca0000000000 */
[----:B------:R2:W-:Y:S02]  /*07f0*/  STG.E desc[UR6][R10.64+0xc], R13 ;  /* 0x00000c0d0a007986 */ /* 0x0005e4000c101906 */
.L_x_18:
[----:B------:R-:W-:Y:S05]  /*0800*/  BSYNC.RECONVERGENT B0 ;  /* 0x0000000000007941 */ /* 0x000fea0003800200 */
.L_x_17:
[----:B------:R-:W-:-:S07]  /*0810*/  VIADD R5, R5, 0x4 ;  /* 0x0000000405057836 */ /* 0x000fce0000000000 */
.L_x_14:
[----:B------:R-:W-:-:S13]  /*0820*/  ISETP.NE.AND P0, PT, R16, RZ, PT ;  /* 0x000000ff1000720c */ /* 0x000fda0003f05270 */
[----:B------:R-:W-:Y:S05]  /*0830*/  @!P0 EXIT ;  /* 0x000000000000894d */ /* 0x000fea0003800000 */
[----:B------:R-:W-:-:S13]  /*0840*/  ISETP.NE.AND P0, PT, R16, 0x1, PT ;  /* 0x000000011000780c */ /* 0x000fda0003f05270 */
[----:B------:R-:W-:Y:S05]  /*0850*/  @!P0 BRA `(.L_x_19) ;  /* 0x0000000000808947 */ /* 0x000fea0003800000 */
[----:B------:R-:W-:Y:S01]  /*0860*/  ISETP.GE.U32.AND P0, PT, R3, R0, PT ;  /* 0x000000000300720c */ /* 0x000fe20003f06070 */
[----:B------:R-:W-:-:S12]  /*0870*/  BSSY.RECONVERGENT B0, `(.L_x_20) ;  /* 0x000001d000007945 */ /* 0x000fd80003800200 */
[----:B------:R-:W-:Y:S05]  /*0880*/  @P0 BRA `(.L_x_21) ;  /* 0x00000000006c0947 */ /* 0x000fea0003800000 */
[----:B-1234-:R-:W1:Y:S01]  /*0890*/  LDC.64 R6, c[0x0][0x380] ;  /* 0x0000e000ff067b82 */ /* 0x01ee620000000a00 */
[CC--:B0-----:R-:W-:Y:S01]  /*08a0*/  IADD3 R15, PT, PT, R2.reuse, R5.reuse, RZ ;  /* 0x00000005020f7210 */ /* 0x0c1fe20007ffe0ff */
[----:B------:R-:W0:Y:S06]  /*08b0*/  LDCU.128 UR8, c[0x0][0x380] ;  /* 0x00007000ff0877ac */ /* 0x000e2c0008000c00 */
[----:B------:R-:W2:Y:S01]  /*08c0*/  LDC.64 R8, c[0x0][0x388] ;  /* 0x0000e200ff087b82 */ /* 0x000ea20000000a00 */
[----:B------:R-:W-:Y:S01]  /*08d0*/  IADD3 R4, P0, PT, R2, R5, RZ ;  /* 0x0000000502047210 */ /* 0x000fe20007f1e0ff */
[----:B------:R-:W3:Y:S01]  /*08e0*/  LDCU.64 UR4, c[0x0][0x390] ;  /* 0x00007200ff0477ac */ /* 0x000ee20008000a00 */
[----:B-1----:R-:W-:-:S05]  /*08f0*/  IMAD.WIDE.U32 R10, R15, 0x4, R6 ;  /* 0x000000040f0a7825 */ /* 0x002fca00078e0006 */
[----:B------:R-:W1:Y:S01]  /*0900*/  LDC.64 R6, c[0x0][0x390] ;  /* 0x0000e400ff067b82 */ /* 0x000e620000000a00 */
[----:B------:R-:W4:Y:S01]  /*0910*/  LDG.E R10, desc[UR6][R10.64] ;  /* 0x000000060a0a7981 */ /* 0x000f22000c1e1900 */
[----:B--2---:R-:W-:-:S06]  /*0920*/  IMAD.WIDE.U32 R12, R15, 0x4, R8 ;  /* 0x000000040f0c7825 */ /* 0x004fcc00078e0008 */
[----:B------:R-:W4:Y:S01]  /*0930*/  LDG.E R13, desc[UR6][R12.64] ;  /* 0x000000060c0d7981 */ /* 0x000f22000c1e1900 */
[----:B------:R-:W-:Y:S01]  /*0940*/  IMAD.X R9, RZ, RZ, RZ, P0 ;  /* 0x000000ffff097224 */ /* 0x000fe200000e06ff */
[----:B------:R-:W-:-:S04]  /*0950*/  SHF.L.U32 R16, R4, 0x2, RZ ;  /* 0x0000000204107819 */ /* 0x000fc800000006ff */
[----:B------:R-:W-:Y:S02]  /*0960*/  SHF.L.U64.HI R4, R4, 0x2, R9 ;  /* 0x0000000204047819 */ /* 0x000fe40000010209 */
[C---:B0-----:R-:W-:Y:S02]  /*0970*/  IADD3 R8, P1, PT, R16.reuse, UR10, RZ ;  /* 0x0000000a10087c10 */ /* 0x041fe4000ff3e0ff */
[----:B------:R-:W-:Y:S01]  /*0980*/  IADD3 R14, P0, PT, R16, UR8, RZ ;  /* 0x00000008100e7c10 */ /* 0x000fe2000ff1e0ff */
[----:B-1----:R-:W-:Y:S01]  /*0990*/  IMAD.WIDE.U32 R6, R15, 0x4, R6 ;  /* 0x000000040f067825 */ /* 0x002fe200078e0006 */
[C---:B------:R-:W-:Y:S02]  /*09a0*/  IADD3.X R9, PT, PT, R4.reuse, UR11, RZ, P1, !PT ;  /* 0x0000000b04097c10 */ /* 0x040fe40008ffe4ff */
[----:B------:R-:W-:Y:S01]  /*09b0*/  IADD3.X R15, PT, PT, R4, UR9, RZ, P0, !PT ;  /* 0x00000009040f7c10 */ /* 0x000fe200087fe4ff */
[----:B----4-:R-:W-:-:S05]  /*09c0*/  FADD R17, R10, R13 ;  /* 0x0000000d0a117221 */ /* 0x010fca0000000000 */
[----:B------:R0:W-:Y:S04]  /*09d0*/  STG.E desc[UR6][R6.64], R17 ;  /* 0x0000001106007986 */ /* 0x0001e8000c101906 */
[----:B------:R-:W2:Y:S04]  /*09e0*/  LDG.E R14, desc[UR6][R14.64+0x4] ;  /* 0x000004060e0e7981 */ /* 0x000ea8000c1e1900 */
[----:B------:R-:W2:Y:S01]  /*09f0*/  LDG.E R9, desc[UR6][R8.64+0x4] ;  /* 0x0000040608097981 */ /* 0x000ea2000c1e1900 */
[----:B---3--:R-:W-:-:S04]  /*0a00*/  IADD3 R10, P0, PT, R16, UR4, RZ ;  /* 0x00000004100a7c10 */ /* 0x008fc8000ff1e0ff */
[----:B------:R-:W-:Y:S01]  /*0a10*/  IADD3.X R11, PT, PT, R4, UR5, RZ, P0, !PT ;  /* 0x00000005040b7c10 */ /* 0x000fe200087fe4ff */
[----:B--2---:R-:W-:-:S05]  /*0a20*/  FADD R13, R14, R9 ;  /* 0x000000090e0d7221 */ /* 0x004fca0000000000 */
[----:B------:R0:W-:Y:S03]  /*0a30*/  STG.E desc[UR6][R10.64+0x4], R13 ;  /* 0x0000040d0a007986 */ /* 0x0001e6000c101906 */
.L_x_21:
[----:B------:R-:W-:Y:S05]  /*0a40*/  BSYNC.RECONVERGENT B0 ;  /* 0x0000000000007941 */ /* 0x000fea0003800200 */
.L_x_20:
[----:B------:R-:W-:-:S07]  /*0a50*/  VIADD R5, R5, 0x2 ;  /* 0x0000000205057836 */ /* 0x000fce0000000000 */
.L_x_19:
[----:B------:R-:W-:-:S04]  /*0a60*/  LOP3.LUT R4, R0, 0x1, RZ, 0xc0, !PT ;  /* 0x0000000100047812 */ /* 0x000fc800078ec0ff */
[----:B------:R-:W-:-:S13]  /*0a70*/  ISETP.NE.U32.AND P0, PT, R4, 0x1, PT ;  /* 0x000000010400780c */ /* 0x000fda0003f05070 */
[----:B------:R-:W-:Y:S05]  /*0a80*/  @P0 EXIT ;  /* 0x000000000000094d */ /* 0x000fea0003800000 */
[----:B------:R-:W-:-:S13]  /*0a90*/  ISETP.GE.U32.AND P0, PT, R3, R0, PT ;  /* 0x000000000300720c */ /* 0x000fda0003f06070 */
[----:B------:R-:W-:Y:S05]  /*0aa0*/  @P0 EXIT ;  /* 0x000000000000094d */ /* 0x000fea0003800000 */
[----:B01234-:R-:W0:Y:S01]  /*0ab0*/  LDC.64 R6, c[0x0][0x380] ;  /* 0x0000e000ff067b82 */ /* 0x01fe220000000a00 */
[----:B------:R-:W-:-:S07]  /*0ac0*/  IADD3 R11, PT, PT, R2, R5, RZ ;  /* 0x00000005020b7210 */ /* 0x000fce0007ffe0ff */
[----:B------:R-:W1:Y:S01]  /*0ad0*/  LDC.64 R8, c[0x0][0x388] ;  /* 0x0000e200ff087b82 */ /* 0x000e620000000a00 */
[----:B0-----:R-:W-:-:S07]  /*0ae0*/  IMAD.WIDE.U32 R2, R11, 0x4, R6 ;  /* 0x000000040b027825 */ /* 0x001fce00078e0006 */
[----:B------:R-:W0:Y:S01]  /*0af0*/  LDC.64 R6, c[0x0][0x390] ;  /* 0x0000e400ff067b82 */ /* 0x000e220000000a00 */
[----:B------:R-:W2:Y:S01]  /*0b00*/  LDG.E R2, desc[UR6][R2.64] ;  /* 0x0000000602027981 */ /* 0x000ea2000c1e1900 */
[----:B-1----:R-:W-:-:S06]  /*0b10*/  IMAD.WIDE.U32 R4, R11, 0x4, R8 ;  /* 0x000000040b047825 */ /* 0x002fcc00078e0008 */
[----:B------:R-:W2:Y:S01]  /*0b20*/  LDG.E R5, desc[UR6][R4.64] ;  /* 0x0000000604057981 */ /* 0x000ea2000c1e1900 */
[----:B0-----:R-:W-:-:S04]  /*0b30*/  IMAD.WIDE.U32 R6, R11, 0x4, R6 ;  /* 0x000000040b067825 */ /* 0x001fc800078e0006 */
[----:B--2---:R-:W-:-:S05]  /*0b40*/  FADD R9, R2, R5 ;  /* 0x0000000502097221 */ /* 0x004fca0000000000 */
[----:B------:R-:W-:Y:S01]  /*0b50*/  STG.E desc[UR6][R6.64], R9 ;  /* 0x0000000906007986 */ /* 0x000fe2000c101906 */
[----:B------:R-:W-:Y:S05]  /*0b60*/  EXIT ;  /* 0x000000000000794d */ /* 0x000fea0003800000 */
.L_x_22:
[----:B------:R-:W-:-:S00]  /*0b70*/  BRA `(.L_x_22) ;  /* 0xfffffffc00fc7947 */ /* 0x000fc0000383ffff */
[----:B------:R-:W-:-:S00]  /*0b80*/  NOP ;  /* 0x0000000000007918 */ /* 0x000fc00000000000 */
[----:B------:R-:W-:-:S00]  /*0b90*/  NOP ;  /* 0x0000000000007918 */ /* 0x000fc00000000000 */
[----:B------:R-:W-:-:S00]  /*0ba0*/  NOP ;  /* 0x0000000000007918 */ /* 0x000fc00000000000 */
[----:B------:R-:W-:-:S00]  /*0bb0*/  NOP ;  /* 0x0000000000007918 */ /* 0x000fc00000000000 */
[----:B------:R-:W-:-:S00]  /*0bc0*/  NOP ;  /* 0x0000000000007918 */ /* 0x000fc00000000000 */
[----:B------:R-:W-:-:S00]  /*0bd0*/  NOP ;  /* 0x0000000000007918 */ /* 0x000fc00000000000 */
[----:B------:R-:W-:-:S00]  /*0be0*/  NOP ;  /* 0x0000000000007918 */ /* 0x000fc00000000000 */
[----:B------:R-:W-:-:S00]  /*0bf0*/  NOP ;  /* 0x0000000000007918 */ /* 0x000fc00000000000 */
.L_x_31:


//--------------------- .text._Z9MatAddRowPfS_S_i --------------------------
	.section	.text._Z9MatAddRowPfS_S_i,"ax",@progbits
	.align	128
        .global         _Z9MatAddRowPfS_S_i
        .type           _Z9MatAddRowPfS_S_i,@function
        .size           _Z9MatAddRowPfS_S_i,(.L_x_32 - _Z9MatAddRowPfS_S_i)
        .other          _Z9MatAddRowPfS_S_i,@"STO_CUDA_ENTRY STV_DEFAULT"
_Z9MatAddRowPfS_S_i:
.text._Z9MatAddRowPfS_S_i:
[----:B------:R-:W-:Y:S01]  /*0000*/  LDC R1, c[0x0][0x37c] ;  /* 0x0000df00ff017b82 */ /* 0x000fe20000000800 */
[----:B------:R-:W0:Y:S02]  /*0010*/  LDCU UR4, c[0x0][0x398] ;  /* 0x00007300ff0477ac */ /* 0x000e240008000800 */
[----:B0-----:R-:W-:-:S05]  /*0020*/  MOV R0, UR4 ;  /* 0x0000000400007c02 */ /* 0x001fca0008000f00 */
[----:B------:R-:W0:Y:S01]  /*0030*/  S2UR UR4, SR_CTAID.X ;  /* 0x00000000000479c3 */ /* 0x000e220000002500 */
[----:B------:R-:W-:-:S13]  /*0040*/  ISETP.GE.AND P0, PT, R0, 0x1, PT ;  /* 0x000000010000780c */ /* 0x000fda0003f06270 */
[----:B0-----:R-:W-:Y:S05]  /*0050*/  @!P0 EXIT ;  /* 0x000000000000894d */ /* 0x001fea0003800000 */
[----:B------:R-:W0:Y:S01]  /*0060*/  S2R R27, SR_TID.X ;  /* 0x00000000001b7919 */ /* 0x000e220000002100 */
[----:B------:R-:W1:Y:S01]  /*0070*/  LDCU UR5, c[0x0][0x360] ;  /* 0x00006c00ff0577ac */ /* 0x000e620008000800 */
[C---:B------:R-:W-:Y:S01]  /*0080*/  ISETP.GE.U32.AND P1, PT, R0.reuse, 0x8, PT ;  /* 0x000000080000780c */ /* 0x040fe20003f26070 */
[----:B------:R-:W-:Y:S01]  /*0090*/  HFMA2 R3, -RZ, RZ, 0, 0 ;  /* 0x00000000ff037431 */ /* 0x000fe200000001ff */
[----:B------:R-:W-:Y:S01]  /*00a0*/  LOP3.LUT R2, R0, 0x7, RZ, 0xc0, !PT ;  /* 0x0000000700027812 */ /* 0x000fe200078ec0ff */
[----:B------:R-:W2:Y:S03]  /*00b0*/  LDCU.64 UR6, c[0x0][0x358] ;  /* 0x00006b00ff0677ac */ /* 0x000ea60008000a00 */
[----:B------:R-:W-:Y:S01]  /*00c0*/  ISETP.NE.AND P0, PT, R2, RZ, PT ;  /* 0x000000ff0200720c */ /* 0x000fe20003f05270 */
[----:B-1----:R-:W-:-:S06]  /*00d0*/  UIMAD UR4, UR4, UR5, URZ ;  /* 0x00000005040472a4 */ /* 0x002fcc000f8e02ff */
[----:B0-----:R-:W-:Y:S01]  /*00e0*/  IADD3 R5, PT, PT, R27, UR4, RZ ;  /* 0x000000041b057c10 */ /* 0x001fe2000fffe0ff */
[----:B--2---:R-:W-:Y:S06]  /*00f0*/  @!P1 BRA `(.L_x_23) ;  /* 0x0000000400a49947 */ /* 0x004fec0003800000 */
[----:B------:R-:W0:Y:S01]  /*0100*/  LDC R4, c[0x0][0x398] ;  /* 0x0000e600ff047b82 */ /* 0x000e220000000800 */
[C---:B------:R-:W-:Y:S01]  /*0110*/  LOP3.LUT R3, R0.reuse, 0x7ffffff8, RZ, 0xc0, !PT ;  /* 0x7ffffff800037812 */ /* 0x040fe200078ec0ff */
[C---:B------:R-:W-:Y:S01]  /*0120*/  IMAD R9, R0.reuse, 0x3, R5 ;  /* 0x0000000300097824 */ /* 0x040fe200078e0205 */
[C---:B------:R-:W-:Y:S01]  /*0130*/  IADD3 R27, PT, PT, R0.reuse, UR4, R27 ;  /* 0x00000004001b7c10 */ /* 0x040fe2000fffe01b */
[C-C-:B------:R-:W-:Y:S01]  /*0140*/  IMAD R13, R0.reuse, 0x5, R5.reuse ;  /* 0x00000005000d7824 */ /* 0x140fe200078e0205 */
[----:B------:R-:W-:Y:S01]  /*0150*/  ISETP.GE.AND P1, PT, R5, R0, PT ;  /* 0x000000000500720c */ /* 0x000fe20003f26270 */
[C-C-:B------:R-:W-:Y:S01]  /*0160*/  IMAD R15, R0.reuse, 0x6, R5.reuse ;  /* 0x00000006000f7824 */ /* 0x140fe200078e0205 */
[CC--:B------:R-:W-:Y:S01]  /*0170*/  LEA R7, R0.reuse, R5.reuse, 0x1 ;  /* 0x0000000500077211 */ /* 0x0c0fe200078e08ff */
[C---:B------:R-:W-:Y:S01]  /*0180*/  IMAD R17, R0.reuse, 0x7, R5 ;  /* 0x0000000700117824 */ /* 0x040fe200078e0205 */
[-C--:B------:R-:W-:Y:S02]  /*0190*/  LEA R11, R0, R5.reuse, 0x2 ;  /* 0x00000005000b7211 */ /* 0x080fe400078e10ff */
[----:B------:R-:W-:-:S02]  /*01a0*/  MOV R25, R5 ;  /* 0x0000000500197202 */ /* 0x000fc40000000f00 */
[----:B------:R-:W-:-:S07]  /*01b0*/  IADD3 R6, PT, PT, -R3, RZ, RZ ;  /* 0x000000ff03067210 */ /* 0x000fce0007ffe1ff */
.L_x_24:
[----:B-1----:R-:W1:Y:S08]  /*01c0*/  LDC.64 R20, c[0x0][0x380] ;  /* 0x0000e000ff147b82 */ /* 0x002e700000000a00 */
[----:B------:R-:W2:Y:S08]  /*01d0*/  LDC.64 R18, c[0x0][0x388] ;  /* 0x0000e200ff127b82 */ /* 0x000eb00000000a00 */
[----:B------:R-:W3:Y:S01]  /*01e0*/  @!P1 LDC.64 R28, c[0x0][0x390] ;  /* 0x0000e400ff1c9b82 */ /* 0x000ee20000000a00 */
[----:B-1----:R-:W-:-:S07]  /*01f0*/  @!P1 IMAD.WIDE R22, R25, 0x4, R20 ;  /* 0x0000000419169825 */ /* 0x002fce00078e0214 */
[----:B------:R-:W1:Y:S01]  /*0200*/  LDC.64 R20, c[0x0][0x380] ;  /* 0x0000e000ff147b82 */ /* 0x000e620000000a00 */
[----:B------:R-:W4:Y:S01]  /*0210*/  @!P1 LDG.E R22, desc[UR6][R22.64] ;  /* 0x0000000616169981 */ /* 0x000f22000c1e1900 */
[----:B--2---:R-:W-:-:S05]  /*0220*/  @!P1 IMAD.WIDE R18, R25, 0x4, R18 ;  /* 0x0000000419129825 */ /* 0x004fca00078e0212 */
[----:B------:R2:W4:Y:S01]  /*0230*/  @!P1 LDG.E R0, desc[UR6][R18.64] ;  /* 0x0000000612009981 */ /* 0x000522000c1e1900 */
[----:B---3--:R-:W-:Y:S01]  /*0240*/  @!P1 IMAD.WIDE R28, R25, 0x4, R28 ;  /* 0x00000004191c9825 */ /* 0x008fe200078e021c */
[----:B--2---:R-:W2:Y:S03]  /*0250*/  LDC.64 R18, c[0x0][0x388] ;  /* 0x0000e200ff127b82 */ /* 0x004ea60000000a00 */
[----:B----4-:R-:W-:Y:S01]  /*0260*/  @!P1 FADD R8, R22, R0 ;  /* 0x0000000016089221 */ /* 0x010fe20000000000 */
[----:B0-----:R-:W-:-:S04]  /*0270*/  MOV R0, R4 ;  /* 0x0000000400007202 */ /* 0x001fc80000000f00 */
[----:B------:R0:W-:Y:S01]  /*0280*/  @!P1 STG.E desc[UR6][R28.64], R8 ;  /* 0x000000081c009986 */ /* 0x0001e2000c101906 */
[----:B------:R-:W-:-:S13]  /*0290*/  ISETP.GE.AND P1, PT, R5, R0, PT ;  /* 0x000000000500720c */ /* 0x000fda0003f26270 */
[C---:B-1----:R-:W-:Y:S01]  /*02a0*/  @!P1 IMAD.WIDE R20, R27.reuse, 0x4, R20 ;  /* 0x000000041b149825 */ /* 0x042fe200078e0214 */
[----:B------:R-:W1:Y:S03]  /*02b0*/  @!P1 LDC.64 R22, c[0x0][0x390] ;  /* 0x0000e400ff169b82 */ /* 0x000e660000000a00 */
[C---:B--2---:R-:W-:Y:S01]  /*02c0*/  @!P1 IMAD.WIDE R18, R27.reuse, 0x4, R18 ;  /* 0x000000041b129825 */ /* 0x044fe200078e0212 */
[----:B------:R2:W3:Y:S04]  /*02d0*/  @!P1 LDG.E R10, desc[UR6][R20.64] ;  /* 0x00000006140a9981 */ /* 0x0004e8000c1e1900 */
[----:B------:R4:W3:Y:S01]  /*02e0*/  @!P1 LDG.E R12, desc[UR6][R18.64] ;  /* 0x00000006120c9981 */ /* 0x0008e2000c1e1900 */
[----:B--2---:R-:W0:Y:S08]  /*02f0*/  LDC.64 R20, c[0x0][0x380] ;  /* 0x0000e000ff147b82 */ /* 0x004e300000000a00 */
[----:B----4-:R-:W2:Y:S01]  /*0300*/  LDC.64 R18, c[0x0][0x388] ;  /* 0x0000e200ff127b82 */ /* 0x010ea20000000a00 */
[----:B-1----:R-:W-:-:S04]  /*0310*/  @!P1 IMAD.WIDE R22, R27, 0x4, R22 ;  /* 0x000000041b169825 */ /* 0x002fc800078e0216 */
[----:B0-----:R-:W-:-:S03]  /*0320*/  @!P1 IMAD.WIDE R28, R7, 0x4, R20 ;  /* 0x00000004071c9825 */ /* 0x001fc600078e0214 */
[----:B------:R-:W0:Y:S01]  /*0330*/  LDC.64 R20, c[0x0][0x380] ;  /* 0x0000e000ff147b82 */ /* 0x000e220000000a00 */
[----:B--2---:R-:W-:-:S04]  /*0340*/  @!P1 IMAD.WIDE R18, R7, 0x4, R18 ;  /* 0x0000000407129825 */ /* 0x004fc800078e0212 */
[----:B---3--:R-:W-:-:S05]  /*0350*/  @!P1 FADD R10, R10, R12 ;  /* 0x0000000c0a0a9221 */ /* 0x008fca0000000000 */
[----:B------:R1:W-:Y:S04]  /*0360*/  @!P1 STG.E desc[UR6][R22.64], R10 ;  /* 0x0000000a16009986 */ /* 0x0003e8000c101906 */
[----:B------:R-:W2:Y:S04]  /*0370*/  @!P1 LDG.E R28, desc[UR6][R28.64] ;  /* 0x000000061c1c9981 */ /* 0x000ea8000c1e1900 */
[----:B------:R3:W2:Y:S01]  /*0380*/  @!P1 LDG.E R8, desc[UR6][R18.64] ;  /* 0x0000000612089981 */ /* 0x0006a2000c1e1900 */
[----:B-1----:R-:W1:Y:S08]  /*0390*/  @!P1 LDC.64 R22, c[0x0][0x390] ;  /* 0x0000e400ff169b82 */ /* 0x002e700000000a00 */
[----:B---3--:R-:W3:Y:S01]  /*03a0*/  LDC.64 R18, c[0x0][0x388] ;  /* 0x0000e200ff127b82 */ /* 0x008ee20000000a00 */
[----:B0-----:R-:W-:-:S04]  /*03b0*/  @!P1 IMAD.WIDE R20, R9, 0x4, R20 ;  /* 0x0000000409149825 */ /* 0x001fc800078e0214 */
[----:B---3--:R-:W-:-:S04]  /*03c0*/  @!P1 IMAD.WIDE R18, R9, 0x4, R18 ;  /* 0x0000000409129825 */ /* 0x008fc800078e0212 */
[----:B--2---:R-:W-:Y:S01]  /*03d0*/  @!P1 FADD R8, R28, R8 ;  /* 0x000000081c089221 */ /* 0x004fe20000000000 */
[----:B-1----:R-:W-:Y:S02]  /*03e0*/  @!P1 IMAD.WIDE R28, R7, 0x4, R22 ;  /* 0x00000004071c9825 */ /* 0x002fe400078e0216 */
[----:B------:R-:W0:Y:S03]  /*03f0*/  @!P1 LDC.64 R22, c[0x0][0x390] ;  /* 0x0000e400ff169b82 */ /* 0x000e260000000a00 */
[----:B------:R1:W-:Y:S04]  /*0400*/  @!P1 STG.E desc[UR6][R28.64], R8 ;  /* 0x000000081c009986 */ /* 0x0003e8000c101906 */
[----:B------:R2:W3:Y:S04]  /*0410*/  @!P1 LDG.E R10, desc[UR6][R20.64] ;  /* 0x00000006140a9981 */ /* 0x0004e8000c1e1900 */
[----:B------:R4:W3:Y:S01]  /*0420*/  @!P1 LDG.E R12, desc[UR6][R18.64] ;  /* 0x00000006120c9981 */ /* 0x0008e2000c1e1900 */
[----:B--2---:R-:W1:Y:S08]  /*0430*/  LDC.64 R20, c[0x0][0x380] ;  /* 0x0000e000ff147b82 */ /* 0x004e700000000a00 */
[----:B----4-:R-:W2:Y:S01]  /*0440*/  LDC.64 R18, c[0x0][0x388] ;  /* 0x0000e200ff127b82 */ /* 0x010ea20000000a00 */
[----:B0-----:R-:W-:-:S04]  /*0450*/  @!P1 IMAD.WIDE R22, R9, 0x4, R22 ;  /* 0x0000000409169825 */ /* 0x001fc800078e0216 */
[----:B-1----:R-:W-:-:S03]  /*0460*/  @!P1 IMAD.WIDE R28, R11, 0x4, R20 ;  /* 0x000000040b1c9825 */ /* 0x002fc600078e0214 */
        /* <DEDUP_REMOVED lines=12> */
[----:B------:R-:W0:Y:S03]  /*0530*/  LDC.64 R22, c[0x0][0x388] ;  /* 0x0000e200ff167b82 */ /* 0x000e260000000a00 */
[----:B------:R1:W-:Y:S04]  /*0540*/  @!P1 STG.E desc[UR6][R28.64], R8 ;  /* 0x000000081c009986 */ /* 0x0003e8000c101906 */
[----:B------:R2:W3:Y:S04]  /*0550*/  @!P1 LDG.E R10, desc[UR6][R20.64] ;  /* 0x00000006140a9981 */ /* 0x0004e8000c1e1900 */
[----:B------:R4:W3:Y:S01]  /*0560*/  @!P1 LDG.E R12, desc[UR6][R18.64] ;  /* 0x00000006120c9981 */ /* 0x0008e2000c1e1900 */
[----:B--2---:R-:W2:Y:S08]  /*0570*/  LDC.64 R20, c[0x0][0x380] ;  /* 0x0000e000ff147b82 */ /* 0x004eb00000000a00 */
[----:B----4-:R-:W1:Y:S01]  /*0580*/  @!P1 LDC.64 R18, c[0x0][0x390] ;  /* 0x0000e400ff129b82 */ /* 0x010e620000000a00 */
[----:B0-----:R-:W-:-:S04]  /*0590*/  @!P1 IMAD.WIDE R22, R15, 0x4, R22 ;  /* 0x000000040f169825 */ /* 0x001fc800078e0216 */
[----:B--2---:R-:W-:-:S04]  /*05a0*/  @!P1 IMAD.WIDE R20, R15, 0x4, R20 ;  /* 0x000000040f149825 */ /* 0x004fc800078e0214 */
[----:B-1----:R-:W-:Y:S02]  /*05b0*/  @!P1 IMAD.WIDE R28, R13, 0x4, R18 ;  /* 0x000000040d1c9825 */ /* 0x002fe400078e0212 */
[----:B------:R-:W0:Y:S02]  /*05c0*/  @!P1 LDC.64 R18, c[0x0][0x390] ;  /* 0x0000e400ff129b82 */ /* 0x000e240000000a00 */
[----:B---3--:R-:W-:-:S05]  /*05d0*/  @!P1 FADD R10, R10, R12 ;  /* 0x0000000c0a0a9221 */ /* 0x008fca0000000000 */
[----:B------:R1:W-:Y:S04]  /*05e0*/  @!P1 STG.E desc[UR6][R28.64], R10 ;  /* 0x0000000a1c009986 */ /* 0x0003e8000c101906 */
[----:B------:R2:W3:Y:S04]  /*05f0*/  @!P1 LDG.E R8, desc[UR6][R20.64] ;  /* 0x0000000614089981 */ /* 0x0004e8000c1e1900 */
[----:B------:R4:W3:Y:S01]  /*0600*/  @!P1 LDG.E R12, desc[UR6][R22.64] ;  /* 0x00000006160c9981 */ /* 0x0008e2000c1e1900 */
[----:B0-----:R-:W-:Y:S01]  /*0610*/  @!P1 IMAD.WIDE R18, R15, 0x4, R18 ;  /* 0x000000040f129825 */ /* 0x001fe200078e0212 */
[----:B-1----:R-:W0:Y:S08]  /*0620*/  @!P1 LDC.64 R28, c[0x0][0x390] ;  /* 0x0000e400ff1c9b82 */ /* 0x002e300000000a00 */
[----:B--2---:R-:W1:Y:S08]  /*0630*/  LDC.64 R20, c[0x0][0x380] ;  /* 0x0000e000ff147b82 */ /* 0x004e700000000a00 */
[----:B----4-:R-:W2:Y:S01]  /*0640*/  LDC.64 R22, c[0x0][0x388] ;  /* 0x0000e200ff167b82 */ /* 0x010ea20000000a00 */
[----:B-1----:R-:W-:-:S04]  /*0650*/  @!P1 IMAD.WIDE R20, R17, 0x4, R20 ;  /* 0x0000000411149825 */ /* 0x002fc800078e0214 */
[----:B--2---:R-:W-:-:S04]  /*0660*/  @!P1 IMAD.WIDE R22, R17, 0x4, R22 ;  /* 0x0000000411169825 */ /* 0x004fc800078e0216 */
[----:B---3--:R-:W-:-:S05]  /*0670*/  @!P1 FADD R8, R8, R12 ;  /* 0x0000000c08089221 */ /* 0x008fca0000000000 */
[----:B------:R1:W-:Y:S04]  /*0680*/  @!P1 STG.E desc[UR6][R18.64], R8 ;  /* 0x0000000812009986 */ /* 0x0003e8000c101906 */
[----:B------:R-:W2:Y:S04]  /*0690*/  @!P1 LDG.E R10, desc[UR6][R20.64] ;  /* 0x00000006140a9981 */ /* 0x000ea8000c1e1900 */
[----:B------:R-:W2:Y:S01]  /*06a0*/  @!P1 LDG.E R12, desc[UR6][R22.64] ;  /* 0x00000006160c9981 */ /* 0x000ea2000c1e1900 */
[----:B0-----:R-:W-:Y:S01]  /*06b0*/  @!P1 IMAD.WIDE R28, R17, 0x4, R28 ;  /* 0x00000004111c9825 */ /* 0x001fe200078e021c */
[----:B------:R-:W-:-:S04]  /*06c0*/  IADD3 R6, PT, PT, R6, 0x8, RZ ;  /* 0x0000000806067810 */ /* 0x000fc80007ffe0ff */
[----:B------:R-:W-:Y:S02]  /*06d0*/  ISETP.NE.AND P2, PT, R6, RZ, PT ;  /* 0x000000ff0600720c */ /* 0x000fe40003f45270 */
[C---:B------:R-:W-:Y:S02]  /*06e0*/  LEA R25, R0.reuse, R25, 0x3 ;  /* 0x0000001900197211 */ /* 0x040fe400078e18ff */
[C---:B------:R-:W-:Y:S02]  /*06f0*/  LEA R27, R0.reuse, R27, 0x3 ;  /* 0x0000001b001b7211 */ /* 0x040fe400078e18ff */
[C---:B------:R-:W-:Y:S02]  /*0700*/  LEA R7, R0.reuse, R7, 0x3 ;  /* 0x0000000700077211 */ /* 0x040fe400078e18ff */
[C---:B------:R-:W-:Y:S02]  /*0710*/  LEA R9, R0.reuse, R9, 0x3 ;  /* 0x0000000900097211 */ /* 0x040fe400078e18ff */
[----:B------:R-:W-:-:S02]  /*0720*/  LEA R11, R0, R11, 0x3 ;  /* 0x0000000b000b7211 */ /* 0x000fc400078e18ff */
[C---:B------:R-:W-:Y:S02]  /*0730*/  LEA R13, R0.reuse, R13, 0x3 ;  /* 0x0000000d000d7211 */ /* 0x040fe400078e18ff */
[C---:B------:R-:W-:Y:S02]  /*0740*/  LEA R15, R0.reuse, R15, 0x3 ;  /* 0x0000000f000f7211 */ /* 0x040fe400078e18ff */
[----:B------:R-:W-:Y:S01]  /*0750*/  LEA R17, R0, R17, 0x3 ;  /* 0x0000001100117211 */ /* 0x000fe200078e18ff */
[----:B--2---:R-:W-:-:S05]  /*0760*/  @!P1 FADD R10, R10, R12 ;  /* 0x0000000c0a0a9221 */ /* 0x004fca0000000000 */
[----:B------:R1:W-:Y:S01]  /*0770*/  @!P1 STG.E desc[UR6][R28.64], R10 ;  /* 0x0000000a1c009986 */ /* 0x0003e2000c101906 */
[----:B------:R-:W-:Y:S05]  /*0780*/  @P2 BRA `(.L_x_24) ;  /* 0xfffffff8008c2947 */ /* 0x000fea000383ffff */
.L_x_23:
[----:B------:R-:W-:Y:S05]  /*0790*/  @!P0 EXIT ;  /* 0x000000000000894d */ /* 0x000fea0003800000 */
[----:B------:R-:W-:Y:S02]  /*07a0*/  ISETP.GE.U32.AND P0, PT, R2, 0x4, PT ;  /* 0x000000040200780c */ /* 0x000fe40003f06070 */
[----:B------:R-:W-:-:S04]  /*07b0*/  LOP3.LUT R4, R0, 0x3, RZ, 0xc0, !PT ;  /* 0x0000000300047812 */ /* 0x000fc800078ec0ff */
[----:B------:R-:W-:-:S07]  /*07c0*/  ISETP.NE.AND P1, PT, R4, RZ, PT ;  /* 0x000000ff0400720c */ /* 0x000fce0003f25270 */
[----:B------:R-:W-:Y:S06]  /*07d0*/  @!P0 BRA `(.L_x_25) ;  /* 0x0000000000b88947 */ /* 0x000fec0003800000 */
[----:B-1----:R-:W0:Y:S01]  /*07e0*/  LDC.64 R8, c[0x0][0x380] ;  /* 0x0000e000ff087b82 */ /* 0x002e220000000a00 */
[-C--:B------:R-:W-:Y:S01]  /*07f0*/  ISETP.GE.AND P0, PT, R5, R0.reuse, PT ;  /* 0x000000000500720c */ /* 0x080fe20003f06270 */
[----:B------:R-:W-:-:S06]  /*0800*/  IMAD R19, R3, R0, R5 ;  /* 0x0000000003137224 */ /* 0x000fcc00078e0205 */
[----:B------:R-:W1:Y:S08]  /*0810*/  LDC.64 R10, c[0x0][0x388] ;  /* 0x0000e200ff0a7b82 */ /* 0x000e700000000a00 */
[----:B------:R-:W2:Y:S01]  /*0820*/  @!P0 LDC.64 R12, c[0x0][0x390] ;  /* 0x0000e400ff0c8b82 */ /* 0x000ea20000000a00 */
[----:B0-----:R-:W-:-:S07]  /*0830*/  @!P0 IMAD.WIDE R8, R19, 0x4, R8 ;  /* 0x0000000413088825 */ /* 0x001fce00078e0208 */
[----:B------:R-:W0:Y:S01]  /*0840*/  LDC.64 R14, c[0x0][0x380] ;  /* 0x0000e000ff0e7b82 */ /* 0x000e220000000a00 */
[----:B------:R-:W3:Y:S01]  /*0850*/  @!P0 LDG.E R8, desc[UR6][R8.64] ;  /* 0x0000000608088981 */ /* 0x000ee2000c1e1900 */
[----:B-1----:R-:W-:-:S06]  /*0860*/  @!P0 IMAD.WIDE R10, R19, 0x4, R10 ;  /* 0x00000004130a8825 */ /* 0x002fcc00078e020a */
[----:B------:R-:W1:Y:S01]  /*0870*/  LDC.64 R16, c[0x0][0x388] ;  /* 0x0000e200ff107b82 */ /* 0x000e620000000a00 */
[----:B------:R-:W3:Y:S01]  /*0880*/  @!P0 LDG.E R11, desc[UR6][R10.64] ;  /* 0x000000060a0b8981 */ /* 0x000ee2000c1e1900 */
[C---:B------:R-:W-:Y:S01]  /*0890*/  IADD3 R7, PT, PT, R19.reuse, R0, RZ ;  /* 0x0000000013077210 */ /* 0x040fe20007ffe0ff */
[----:B--2---:R-:W-:-:S05]  /*08a0*/  @!P0 IMAD.WIDE R12, R19, 0x4, R12 ;  /* 0x00000004130c8825 */ /* 0x004fca00078e020c */
[----:B------:R-:W2:Y:S01]  /*08b0*/  LDC.64 R20, c[0x0][0x388] ;  /* 0x0000e200ff147b82 */ /* 0x000ea20000000a00 */
[----:B0-----:R-:W-:-:S07]  /*08c0*/  @!P0 IMAD.WIDE R14, R7, 0x4, R14 ;  /* 0x00000004070e8825 */ /* 0x001fce00078e020e */
[----:B------:R-:W0:Y:S01]  /*08d0*/  LDC.64 R18, c[0x0][0x380] ;  /* 0x0000e000ff127b82 */ /* 0x000e220000000a00 */
[----:B-1----:R-:W-:-:S04]  /*08e0*/  @!P0 IMAD.WIDE R16, R7, 0x4, R16 ;  /* 0x0000000407108825 */ /* 0x002fc800078e0210 */
[----:B---3--:R-:W-:-:S03]  /*08f0*/  @!P0 FADD R23, R8, R11 ;  /* 0x0000000b08178221 */ /* 0x008fc60000000000 */
[----:B------:R-:W1:Y:S02]  /*0900*/  @!P0 LDC.64 R10, c[0x0][0x390] ;  /* 0x0000e400ff0a8b82 */ /* 0x000e640000000a00 */
[----:B------:R3:W-:Y:S04]  /*0910*/  @!P0 STG.E desc[UR6][R12.64], R23 ;  /* 0x000000170c008986 */ /* 0x0007e8000c101906 */
[----:B------:R-:W4:Y:S04]  /*0920*/  @!P0 LDG.E R14, desc[UR6][R14.64] ;  /* 0x000000060e0e8981 */ /* 0x000f28000c1e1900 */
[----:B------:R-:W4:Y:S01]  /*0930*/  @!P0 LDG.E R17, desc[UR6][R16.64] ;  /* 0x0000000610118981 */ /* 0x000f22000c1e1900 */
[C---:B------:R-:W-:Y:S01]  /*0940*/  IADD3 R9, PT, PT, R7.reuse, R0, RZ ;  /* 0x0000000007097210 */ /* 0x040fe20007ffe0ff */
[----:B---3--:R-:W3:Y:S01]  /*0950*/  @!P0 LDC.64 R12, c[0x0][0x390] ;  /* 0x0000e400ff0c8b82 */ /* 0x008ee20000000a00 */
[----:B-1----:R-:W-:-:S04]  /*0960*/  @!P0 IMAD.WIDE R6, R7, 0x4, R10 ;  /* 0x0000000407068825 */ /* 0x002fc800078e020a */
[----:B0-----:R-:W-:-:S04]  /*0970*/  @!P0 IMAD.WIDE R10, R9, 0x4, R18 ;  /* 0x00000004090a8825 */ /* 0x001fc800078e0212 */
[----:B--2---:R-:W-:-:S04]  /*0980*/  @!P0 IMAD.WIDE R18, R9, 0x4, R20 ;  /* 0x0000000409128825 */ /* 0x004fc800078e0214 */
[----:B----4-:R-:W-:Y:S02]  /*0990*/  @!P0 FADD R25, R14, R17 ;  /* 0x000000110e198221 */ /* 0x010fe40000000000 */
[----:B------:R-:W0:Y:S03]  /*09a0*/  LDC.64 R14, c[0x0][0x380] ;  /* 0x0000e000ff0e7b82 */ /* 0x000e260000000a00 */
[----:B------:R1:W-:Y:S04]  /*09b0*/  @!P0 STG.E desc[UR6][R6.64], R25 ;  /* 0x0000001906008986 */ /* 0x0003e8000c101906 */
[----:B------:R-:W2:Y:S01]  /*09c0*/  @!P0 LDG.E R10, desc[UR6][R10.64] ;  /* 0x000000060a0a8981 */ /* 0x000ea2000c1e1900 */
[----:B------:R-:W4:Y:S03]  /*09d0*/  LDC.64 R16, c[0x0][0x388] ;  /* 0x0000e200ff107b82 */ /* 0x000f260000000a00 */
[----:B------:R-:W2:Y:S01]  /*09e0*/  @!P0 LDG.E R19, desc[UR6][R18.64] ;  /* 0x0000000612138981 */ /* 0x000ea2000c1e1900 */
[C---:B------:R-:W-:Y:S01]  /*09f0*/  @!P0 IADD3 R23, PT, PT, R9.reuse, R0, RZ ;  /* 0x0000000009178210 */ /* 0x040fe20007ffe0ff */
[----:B---3--:R-:W-:-:S03]  /*0a00*/  @!P0 IMAD.WIDE R8, R9, 0x4, R12 ;  /* 0x0000000409088825 */ /* 0x008fc600078e020c */
[----:B-1----:R-:W1:Y:S01]  /*0a10*/  @!P0 LDC.64 R6, c[0x0][0x390] ;  /* 0x0000e400ff068b82 */ /* 0x002e620000000a00 */
[----:B0-----:R-:W-:-:S04]  /*0a20*/  @!P0 IMAD.WIDE R12, R23, 0x4, R14 ;  /* 0x00000004170c8825 */ /* 0x001fc800078e020e */
[----:B----4-:R-:W-:-:S04]  /*0a30*/  @!P0 IMAD.WIDE R14, R23, 0x4, R16 ;  /* 0x00000004170e8825 */ /* 0x010fc800078e0210 */
[----:B--2---:R-:W-:-:S05]  /*0a40*/  @!P0 FADD R21, R10, R19 ;  /* 0x000000130a158221 */ /* 0x004fca0000000000 */
[----:B------:R0:W-:Y:S04]  /*0a50*/  @!P0 STG.E desc[UR6][R8.64], R21 ;  /* 0x0000001508008986 */ /* 0x0001e8000c101906 */
[----:B------:R-:W2:Y:S04]  /*0a60*/  @!P0 LDG.E R12, desc[UR6][R12.64] ;  /* 0x000000060c0c8981 */ /* 0x000ea8000c1e1900 */
[----:B------:R-:W2:Y:S01]  /*0a70*/  @!P0 LDG.E R15, desc[UR6][R14.64] ;  /* 0x000000060e0f8981 */ /* 0x000ea2000c1e1900 */
[----:B-1----:R-:W-:Y:S01]  /*0a80*/  @!P0 IMAD.WIDE R6, R23, 0x4, R6 ;  /* 0x0000000417068825 */ /* 0x002fe200078e0206 */
[----:B------:R-:W-:-:S03]  /*0a90*/  IADD3 R3, PT, PT, R3, 0x4, RZ ;  /* 0x0000000403037810 */ /* 0x000fc60007ffe0ff */
[----:B--2---:R-:W-:-:S05]  /*0aa0*/  @!P0 FADD R11, R12, R15 ;  /* 0x0000000f0c0b8221 */ /* 0x004fca0000000000 */
[----:B------:R0:W-:Y:S02]  /*0ab0*/  @!P0 STG.E desc[UR6][R6.64], R11 ;  /* 0x0000000b06008986 */ /* 0x0001e4000c101906 */
.L_x_25:
[----:B------:R-:W-:Y:S05]  /*0ac0*/  @!P1 EXIT ;  /* 0x000000000000994d */ /* 0x000fea0003800000 */
[----:B------:R-:W-:-:S13]  /*0ad0*/  ISETP.NE.AND P0, PT, R4, 0x1, PT ;  /* 0x000000010400780c */ /* 0x000fda0003f05270 */
[----:B------:R-:W-:Y:S05]  /*0ae0*/  @!P0 BRA `(.L_x_26) ;  /* 0x00000000006c8947 */ /* 0x000fea0003800000 */
[----:B------:R-:W-:Y:S01]  /*0af0*/  ISETP.GE.AND P0, PT, R5, R0, PT ;  /* 0x000000000500720c */ /* 0x000fe20003f06270 */
[----:B------:R-:W-:-:S12]  /*0b00*/  BSSY.RECONVERGENT B0, `(.L_x_27) ;  /* 0x0000018000007945 */ /* 0x000fd80003800200 */
[----:B------:R-:W-:Y:S05]  /*0b10*/  @P0 BRA `(.L_x_28) ;  /* 0x0000000000580947 */ /* 0x000fea0003800000 */
[----:B0-----:R-:W0:Y:S01]  /*0b20*/  LDC.64 R6, c[0x0][0x380] ;  /* 0x0000e000ff067b82 */ /* 0x001e220000000a00 */
[----:B------:R-:W-:-:S07]  /*0b30*/  IMAD R21, R3, R0, R5 ;  /* 0x0000000003157224 */ /* 0x000fce00078e0205 */
[----:B-1----:R-:W1:Y:S08]  /*0b40*/  LDC.64 R8, c[0x0][0x388] ;  /* 0x0000e200ff087b82 */ /* 0x002e700000000a00 */
[----:B------:R-:W2:Y:S01]  /*0b50*/  LDC.64 R10, c[0x0][0x390] ;  /* 0x0000e400ff0a7b82 */ /* 0x000ea20000000a00 */
[----:B0-----:R-:W-:-:S07]  /*0b60*/  IMAD.WIDE R6, R21, 0x4, R6 ;  /* 0x0000000415067825 */ /* 0x001fce00078e0206 */
[----:B------:R-:W0:Y:S01]  /*0b70*/  LDC.64 R12, c[0x0][0x380] ;  /* 0x0000e000ff0c7b82 */ /* 0x000e220000000a00 */
[----:B------:R-:W3:Y:S01]  /*0b80*/  LDG.E R6, desc[UR6][R6.64] ;  /* 0x0000000606067981 */ /* 0x000ee2000c1e1900 */
[----:B-1----:R-:W-:-:S06]  /*0b90*/  IMAD.WIDE R8, R21, 0x4, R8 ;  /* 0x0000000415087825 */ /* 0x002fcc00078e0208 */
[----:B------:R-:W1:Y:S01]  /*0ba0*/  LDC.64 R14, c[0x0][0x388] ;  /* 0x0000e200ff0e7b82 */ /* 0x000e620000000a00 */
[----:B------:R-:W3:Y:S01]  /*0bb0*/  LDG.E R9, desc[UR6][R8.64] ;  /* 0x0000000608097981 */ /* 0x000ee2000c1e1900 */
[C---:B------:R-:W-:Y:S01]  /*0bc0*/  IADD3 R19, PT, PT, R21.reuse, R0, RZ ;  /* 0x0000000015137210 */ /* 0x040fe20007ffe0ff */
[----:B--2---:R-:W-:-:S04]  /*0bd0*/  IMAD.WIDE R10, R21, 0x4, R10 ;  /* 0x00000004150a7825 */ /* 0x004fc800078e020a */
[----:B0-----:R-:W-:-:S04]  /*0be0*/  IMAD.WIDE R12, R19, 0x4, R12 ;  /* 0x00000004130c7825 */ /* 0x001fc800078e020c */
[----:B-1----:R-:W-:-:S04]  /*0bf0*/  IMAD.WIDE R14, R19, 0x4, R14 ;  /* 0x00000004130e7825 */ /* 0x002fc800078e020e */
[----:B---3--:R-:W-:Y:S02]  /*0c00*/  FADD R17, R6, R9 ;  /* 0x0000000906117221 */ /* 0x008fe40000000000 */
[----:B------:R-:W0:Y:S03]  /*0c10*/  LDC.64 R6, c[0x0][0x390] ;  /* 0x0000e400ff067b82 */ /* 0x000e260000000a00 */
[----:B------:R2:W-:Y:S04]  /*0c20*/  STG.E desc[UR6][R10.64], R17 ;  /* 0x000000110a007986 */ /* 0x0005e8000c101906 */
[----:B------:R-:W3:Y:S04]  /*0c30*/  LDG.E R12, desc[UR6][R12.64] ;  /* 0x000000060c0c7981 */ /* 0x000ee8000c1e1900 */
[----:B------:R-:W3:Y:S01]  /*0c40*/  LDG.E R15, desc[UR6][R14.64] ;  /* 0x000000060e0f7981 */ /* 0x000ee2000c1e1900 */
[----:B0-----:R-:W-:-:S04]  /*0c50*/  IMAD.WIDE R6, R19, 0x4, R6 ;  /* 0x0000000413067825 */ /* 0x001fc800078e0206 */
[----:B---3--:R-:W-:-:S05]  /*0c60*/  FADD R9, R12, R15 ;  /* 0x0000000f0c097221 */ /* 0x008fca0000000000 */
[----:B------:R2:W-:Y:S02]  /*0c70*/  STG.E desc[UR6][R6.64], R9 ;  /* 0x0000000906007986 */ /* 0x0005e4000c101906 */
.L_x_28:
[----:B------:R-:W-:Y:S05]  /*0c80*/  BSYNC.RECONVERGENT B0 ;  /* 0x0000000000007941 */ /* 0x000fea0003800200 */
.L_x_27:
[----:B------:R-:W-:-:S07]  /*0c90*/  IADD3 R3, PT, PT, R3, 0x2, RZ ;  /* 0x0000000203037810 */ /* 0x000fce0007ffe0ff */
.L_x_26:
[----:B------:R-:W-:-:S04]  /*0ca0*/  LOP3.LUT R2, R0, 0x1, RZ, 0xc0, !PT ;  /* 0x0000000100027812 */ /* 0x000fc800078ec0ff */
[----:B------:R-:W-:-:S13]  /*0cb0*/  ISETP.NE.U32.AND P0, PT, R2, 0x1, PT ;  /* 0x000000010200780c */ /* 0x000fda0003f05070 */
[----:B------:R-:W-:Y:S05]  /*0cc0*/  @P0 EXIT ;  /* 0x000000000000094d */ /* 0x000fea0003800000 */
[----:B------:R-:W-:-:S13]  /*0cd0*/  ISETP.GE.AND P0, PT, R5, R0, PT ;  /* 0x000000000500720c */ /* 0x000fda0003f06270 */
[----:B------:R-:W-:Y:S05]  /*0ce0*/  @P0 EXIT ;  /* 0x000000000000094d */ /* 0x000fea0003800000 */
[----:B0-2---:R-:W0:Y:S01]  /*0cf0*/  LDC.64 R6, c[0x0][0x380] ;  /* 0x0000e000ff067b82 */ /* 0x005e220000000a00 */
[----:B------:R-:W-:-:S07]  /*0d00*/  IMAD R11, R3, R0, R5 ;  /* 0x00000000030b7224 */ /* 0x000fce00078e0205 */
[----:B-1----:R-:W1:Y:S01]  /*0d10*/  LDC.64 R8, c[0x0][0x388] ;  /* 0x0000e200ff087b82 */ /* 0x002e620000000a00 */
[----:B0-----:R-:W-:-:S07]  /*0d20*/  IMAD.WIDE R2, R11, 0x4, R6 ;  /* 0x000000040b027825 */ /* 0x001fce00078e0206 */
[----:B------:R-:W0:Y:S01]  /*0d30*/  LDC.64 R6, c[0x0][0x390] ;  /* 0x0000e400ff067b82 */ /* 0x000e220000000a00 */
[----:B------:R-:W2:Y:S01]  /*0d40*/  LDG.E R2, desc[UR6][R2.64] ;  /* 0x0000000602027981 */ /* 0x000ea2000c1e1900 */
[----:B-1----:R-:W-:-:S06]  /*0d50*/  IMAD.WIDE R4, R11, 0x4, R8 ;  /* 0x000000040b047825 */ /* 0x002fcc00078e0208 */
[----:B------:R-:W2:Y:S01]  /*0d60*/  LDG.E R5, desc[UR6][R4.64] ;  /* 0x0000000604057981 */ /* 0x000ea2000c1e1900 */
[----:B0-----:R-:W-:-:S04]  /*0d70*/  IMAD.WIDE R6, R11, 0x4, R6 ;  /* 0x000000040b067825 */ /* 0x001fc800078e0206 */
[----:B--2---:R-:W-:-:S05]  /*0d80*/  FADD R9, R2, R5 ;  /* 0x0000000502097221 */ /* 0x004fca0000000000 */
[----:B------:R-:W-:Y:S01]  /*0d90*/  STG.E desc[UR6][R6.64], R9 ;  /* 0x0000000906007986 */ /* 0x000fe2000c101906 */
[----:B------:R-:W-:Y:S05]  /*0da0*/  EXIT ;  /* 0x000000000000794d */ /* 0x000fea0003800000 */
.L_x_29:
        /* <DEDUP_REMOVED lines=13> */
.L_x_32:


//--------------------- .text._Z6MatAddPfS_S_i    --------------------------
	.section	.text._Z6MatAddPfS_S_i,"ax",@progbits
	.align	128
        .global         _Z6MatAddPfS_S_i
        .type           _Z6MatAddPfS_S_i,@function
        .size           _Z6MatAddPfS_S_i,(.L_x_33 - _Z6MatAddPfS_S_i)
        .other          _Z6MatAddPfS_S_i,@"STO_CUDA_ENTRY STV_DEFAULT"
_Z6MatAddPfS_S_i:
.text._Z6MatAddPfS_S_i:
[----:B------:R-:W-:Y:S01]  /*0000*/  LDC R1, c[0x0][0x37c] ;  /* 0x0000df00ff017b82 */ /* 0x000fe20000000800 */
[----:B------:R-:W0:Y:S07]  /*0010*/  S2R R3, SR_TID.X ;  /* 0x0000000000037919 */ /* 0x000e2e0000002100 */
[----:B------:R-:W0:Y:S01]  /*0020*/  S2UR UR4, SR_CTAID.X ;  /* 0x00000000000479c3 */ /* 0x000e220000002500 */
[----:B------:R-:W1:Y:S01]  /*0030*/  LDCU UR6, c[0x0][0x398] ;  /* 0x00007300ff0677ac */ /* 0x000e620008000800 */
[----:B------:R-:W2:Y:S06]  /*0040*/  S2R R5, SR_TID.Y ;  /* 0x0000000000057919 */ /* 0x000eac0000002200 */
[----:B------:R-:W0:Y:S08]  /*0050*/  LDC R0, c[0x0][0x360] ;  /* 0x0000d800ff007b82 */ /* 0x000e300000000800 */
[----:B------:R-:W2:Y:S08]  /*0060*/  S2UR UR5, SR_CTAID.Y ;  /* 0x00000000000579c3 */ /* 0x000eb00000002600 */
[----:B------:R-:W2:Y:S01]  /*0070*/  LDC R2, c[0x0][0x364] ;  /* 0x0000d900ff027b82 */ /* 0x000ea20000000800 */
[----:B0-----:R-:W-:-:S02]  /*0080*/  IMAD R0, R0, UR4, R3 ;  /* 0x0000000400007c24 */ /* 0x001fc4000f8e0203 */
[----:B--2---:R-:W-:-:S04]  /*0090*/  IMAD R3, R2, UR5, R5 ;  /* 0x0000000502037c24 */ /* 0x004fc8000f8e0205 */
[----:B-1----:R-:W-:Y:S01]  /*00a0*/  IMAD R9, R3, UR6, R0 ;  /* 0x0000000603097c24 */ /* 0x002fe2000f8e0200 */
[----:B------:R-:W-:-:S04]  /*00b0*/  VIMNMX R2, PT, PT, R0, R3, !PT ;  /* 0x0000000300027248 */ /* 0x000fc80007fe0100 */
[----:B------:R-:W-:-:S13]  /*00c0*/  ISETP.GE.AND P0, PT, R2, UR6, PT ;  /* 0x0000000602007c0c */ /* 0x000fda000bf06270 */
[----:B------:R-:W-:Y:S05]  /*00d0*/  @P0 EXIT ;  /* 0x000000000000094d */ /* 0x000fea0003800000 */
[----:B------:R-:W0:Y:S01]  /*00e0*/  LDC.64 R2, c[0x0][0x380] ;  /* 0x0000e000ff027b82 */ /* 0x000e220000000a00 */
[----:B------:R-:W1:Y:S07]  /*00f0*/  LDCU.64 UR4, c[0x0][0x358] ;  /* 0x00006b00ff0477ac */ /* 0x000e6e0008000a00 */
[----:B------:R-:W2:Y:S08]  /*0100*/  LDC.64 R4, c[0x0][0x388] ;  /* 0x0000e200ff047b82 */ /* 0x000eb00000000a00 */
[----:B------:R-:W3:Y:S01]  /*0110*/  LDC.64 R6, c[0x0][0x390] ;  /* 0x0000e400ff067b82 */ /* 0x000ee20000000a00 */
[----:B0-----:R-:W-:-:S06]  /*0120*/  IMAD.WIDE R2, R9, 0x4, R2 ;  /* 0x0000000409027825 */ /* 0x001fcc00078e0202 */
[----:B-1----:R-:W4:Y:S01]  /*0130*/  LDG.E R2, desc[UR4][R2.64] ;  /* 0x0000000402027981 */ /* 0x002f22000c1e1900 */
[----:B--2---:R-:W-:-:S06]  /*0140*/  IMAD.WIDE R4, R9, 0x4, R4 ;  /* 0x0000000409047825 */ /* 0x004fcc00078e0204 */
[----:B------:R-:W4:Y:S01]  /*0150*/  LDG.E R5, desc[UR4][R4.64] ;  /* 0x0000000404057981 */ /* 0x000f22000c1e1900 */
[----:B---3--:R-:W-:-:S04]  /*0160*/  IMAD.WIDE R6, R9, 0x4, R6 ;  /* 0x0000000409067825 */ /* 0x008fc800078e0206 */
[----:B----4-:R-:W-:-:S05]  /*0170*/  FADD R9, R2, R5 ;  /* 0x0000000502097221 */ /* 0x010fca0000000000 */
[----:B------:R-:W-:Y:S01]  /*0180*/  STG.E desc[UR4][R6.64], R9 ;  /* 0x0000000906007986 */ /* 0x000fe2000c101904 */
[----:B------:R-:W-:Y:S05]  /*0190*/  EXIT ;  /* 0x000000000000794d */ /* 0x000fea0003800000 */
.L_x_30:
        /* <DEDUP_REMOVED lines=14> */
.L_x_33:


//--------------------- .nv.shared.reserved.0     --------------------------
	.section	.nv.shared.reserved.0,"aw",@nobits
	.weak		__nv_reservedSMEM_offset_0_alias
	.size		__nv_reservedSMEM_offset_0_alias, 0, 64
	.other		__nv_reservedSMEM_offset_0_alias,@"STO_CUDA_RESERVED_SHARED STV_DEFAULT"
__nv_reservedSMEM_offset_0_alias:
	.zero		0
	.zero		64


//--------------------- .nv.constant0._Z9MatAddColPfS_S_i --------------------------
	.section	.nv.constant0._Z9MatAddColPfS_S_i,"a",@progbits
	.sectionflags	@""
	.align	4
.nv.constant0._Z9MatAddColPfS_S_i:
	.zero		924


//--------------------- .nv.constant0._Z9MatAddRowPfS_S_i --------------------------
	.section	.nv.constant0._Z9MatAddRowPfS_S_i,"a",@progbits
	.sectionflags	@""
	.align	4
.nv.constant0._Z9MatAddRowPfS_S_i:
	.zero		924


//--------------------- .nv.constant0._Z6MatAddPfS_S_i --------------------------
	.section	.nv.constant0._Z6MatAddPfS_S_i,"a",@progbits
	.sectionflags	@""
	.align	4
.nv.constant0._Z6MatAddPfS_S_i:
	.zero		924


//--------------------- SYMBOLS --------------------------

	.type		.nv.reservedSmem.offset0,@object
	.size		.nv.reservedSmem.offset0,0x4
